	.headerflags	@"EF_CUDA_TEXMODE_UNIFIED EF_CUDA_64BIT_ADDRESS EF_CUDA_SM86 EF_CUDA_VIRTUAL_SM(EF_CUDA_SM86)"
	.elftype	@"ET_EXEC"


//--------------------- .nv.info                  --------------------------
	.section	.nv.info,"",@"SHT_CUDA_INFO"
	.align	4


	//----- nvinfo : EIATTR_REGCOUNT
	.align		4
        /*0000*/ 	.byte	0x04, 0x2f
        /*0002*/ 	.short	(.L_1 - .L_0)
	.align		4
.L_0:
        /*0004*/ 	.word	index@(triton_mm)
        /*0008*/ 	.word	0x00000050


	//----- nvinfo : EIATTR_MAX_STACK_SIZE
	.align		4
.L_1:
        /*000c*/ 	.byte	0x04, 0x23
        /*000e*/ 	.short	(.L_3 - .L_2)
	.align		4
.L_2:
        /*0010*/ 	.word	index@(triton_mm)
        /*0014*/ 	.word	0x00000000


	//----- nvinfo : EIATTR_MIN_STACK_SIZE
	.align		4
.L_3:
        /*0018*/ 	.byte	0x04, 0x12
        /*001a*/ 	.short	(.L_5 - .L_4)
	.align		4
.L_4:
        /*001c*/ 	.word	index@(triton_mm)
        /*0020*/ 	.word	0x00000000


	//----- nvinfo : EIATTR_FRAME_SIZE
	.align		4
.L_5:
        /*0024*/ 	.byte	0x04, 0x11
        /*0026*/ 	.short	(.L_7 - .L_6)
	.align		4
.L_6:
        /*0028*/ 	.word	index@(triton_mm)
        /*002c*/ 	.word	0x00000000
.L_7:


//--------------------- .nv.info.triton_mm        --------------------------
	.section	.nv.info.triton_mm,"",@"SHT_CUDA_INFO"
	.align	4


	//----- nvinfo : EIATTR_CUDA_API_VERSION
	.align		4
        /*0000*/ 	.byte	0x04, 0x37
        /*0002*/ 	.short	(.L_9 - .L_8)
.L_8:
        /*0004*/ 	.word	0x0000007b


	//----- nvinfo : EIATTR_SW2861232_WAR
	.align		4
.L_9:
        /*0008*/ 	.byte	0x01, 0x35
	.zero		2


	//----- nvinfo : EIATTR_PARAM_CBANK
	.align		4
        /*000c*/ 	.byte	0x04, 0x0a
        /*000e*/ 	.short	(.L_11 - .L_10)
	.align		4
.L_10:
        /*0010*/ 	.word	index@(.nv.constant0.triton_mm)
        /*0014*/ 	.short	0x0160
        /*0016*/ 	.short	0x001c


	//----- nvinfo : EIATTR_CBANK_PARAM_SIZE
	.align		4
.L_11:
        /*0018*/ 	.byte	0x03, 0x19
        /*001a*/ 	.short	0x001c


	//----- nvinfo : EIATTR_KPARAM_INFO
	.align		4
        /*001c*/ 	.byte	0x04, 0x17
        /*001e*/ 	.short	(.L_13 - .L_12)
.L_12:
        /*0020*/ 	.word	0x00000000
        /*0024*/ 	.short	0x0003
        /*0026*/ 	.short	0x0018
        /*0028*/ 	.byte	0x00, 0xf0, 0x11, 0x00


	//----- nvinfo : EIATTR_KPARAM_INFO
	.align		4
.L_13:
        /*002c*/ 	.byte	0x04, 0x17
        /*002e*/ 	.short	(.L_15 - .L_14)
.L_14:
        /*0030*/ 	.word	0x00000000
        /*0034*/ 	.short	0x0002
        /*0036*/ 	.short	0x0010
        /*0038*/ 	.byte	0x00, 0xf0, 0x21, 0x00


	//----- nvinfo : EIATTR_KPARAM_INFO
	.align		4
.L_15:
        /*003c*/ 	.byte	0x04, 0x17
        /*003e*/ 	.short	(.L_17 - .L_16)
.L_16:
        /*0040*/ 	.word	0x00000000
        /*0044*/ 	.short	0x0001
        /*0046*/ 	.short	0x0008
        /*0048*/ 	.byte	0x00, 0xf0, 0x21, 0x00


	//----- nvinfo : EIATTR_KPARAM_INFO
	.align		4
.L_17:
        /*004c*/ 	.byte	0x04, 0x17
        /*004e*/ 	.short	(.L_19 - .L_18)
.L_18:
        /*0050*/ 	.word	0x00000000
        /*0054*/ 	.short	0x0000
        /*0056*/ 	.short	0x0000
        /*0058*/ 	.byte	0x00, 0xf0, 0x21, 0x00


	//----- nvinfo : EIATTR_MAXREG_COUNT
	.align		4
.L_19:
        /*005c*/ 	.byte	0x03, 0x1b
        /*005e*/ 	.short	0x00ff


	//----- nvinfo : EIATTR_EXIT_INSTR_OFFSETS
	.align		4
        /*0060*/ 	.byte	0x04, 0x1c
        /*0062*/ 	.short	(.L_21 - .L_20)


	//   ....[0]....
.L_20:
        /*0064*/ 	.word	0x00000040


	//   ....[1]....
        /*0068*/ 	.word	0x00002120


	//   ....[2]....
        /*006c*/ 	.word	0x00002170


	//----- nvinfo : EIATTR_MAX_THREADS
	.align		4
.L_21:
        /*0070*/ 	.byte	0x04, 0x05
        /*0072*/ 	.short	(.L_23 - .L_22)
.L_22:
        /*0074*/ 	.word	0x00000040
        /*0078*/ 	.word	0x00000001
        /*007c*/ 	.word	0x00000001
.L_23:


//--------------------- .nv.rel.action            --------------------------
	.section	.nv.rel.action,"",@"SHT_CUDA_RELOCINFO"
	.align	8
	.sectionentsize	8
        /*0000*/ 	.byte	0x73, 0x00, 0x00, 0x00, 0x00, 0x00, 0x00, 0x00, 0x00, 0x00, 0x00, 0x11, 0x25, 0x00, 0x05, 0x36


//--------------------- .nv.constant0.triton_mm   --------------------------
	.section	.nv.constant0.triton_mm,"a",@progbits
	.align	4
.nv.constant0.triton_mm:
	.zero		380


//--------------------- .text.triton_mm           --------------------------
	.section	.text.triton_mm,"ax",@progbits
	.sectionflags	@"SHF_BARRIERS=1"
	.sectioninfo	@"SHI_REGISTERS=80"
	.align	128
        .global         triton_mm
        .type           triton_mm,@function
        .size           triton_mm,(.L_x_3 - triton_mm)
        .other          triton_mm,@"STO_CUDA_ENTRY STV_DEFAULT"
triton_mm:
.text.triton_mm:
[----:B------:R-:W-:-:S02]  /*0000*/  MOV R1, c[0x0][0x28] ;  /* 0x00000a0000017a02 */ /* 0x000fc40000000f00 */
[----:B------:R-:W-:-:S05]  /*0010*/  MOV R2, c[0x0][0x178] ;  /* 0x00005e0000027a02 */ /* 0x000fca0000000f00 */
[----:B------:R-:W-:-:S05]  /*0020*/  IMAD R0, R2, 0x1900, RZ ;  /* 0x0000190002007824 */ /* 0x000fca00078e02ff */
[----:B------:R-:W-:-:S13]  /*0030*/  ISETP.NE.AND P0, PT, R0, RZ, PT ;  /* 0x000000ff0000720c */ /* 0x000fda0003f05270 */
[----:B------:R-:W-:Y:S05]  /*0040*/  @!P0 EXIT ;  /* 0x000000000000894d */ /* 0x000fea0003800000 */
[----:B------:R-:W0:Y:S01]  /*0050*/  S2R R9, SR_CTAID.X ;  /* 0x0000000000097919 */ /* 0x000e220000002500 */
[----:B------:R-:W-:Y:S01]  /*0060*/  IMAD R2, R2, 0x32, RZ ;  /* 0x0000003202027824 */ /* 0x000fe200078e02ff */
[----:B------:R-:W-:Y:S01]  /*0070*/  CS2R R52, SRZ ;  /* 0x0000000000347805 */ /* 0x000fe2000001ff00 */
[----:B------:R-:W-:Y:S01]  /*0080*/  CS2R R54, SRZ ;  /* 0x0000000000367805 */ /* 0x000fe2000001ff00 */
[----:B------:R-:W-:Y:S01]  /*0090*/  CS2R R18, SRZ ;  /* 0x0000000000127805 */ /* 0x000fe2000001ff00 */
[----:B------:R-:W-:Y:S01]  /*00a0*/  ULDC.64 UR6, c[0x0][0x118] ;  /* 0x0000460000067ab9 */ /* 0x000fe20000000a00 */
[----:B------:R-:W-:Y:S02]  /*00b0*/  IADD3 R0, R2, 0x1f, RZ ;  /* 0x0000001f02007810 */ /* 0x000fe40007ffe0ff */
[----:B------:R-:W-:Y:S02]  /*00c0*/  IABS R16, R2 ;  /* 0x0000000200107213 */ /* 0x000fe40000000000 */
[----:B0-----:R-:W-:-:S02]  /*00d0*/  SHF.R.S32.HI R3, RZ, 0x1f, R9 ;  /* 0x0000001fff037819 */ /* 0x001fc40000011409 */
[----:B------:R-:W-:Y:S02]  /*00e0*/  ISETP.GE.AND P1, PT, R9, RZ, PT ;  /* 0x000000ff0900720c */ /* 0x000fe40003f26270 */
[----:B------:R-:W-:Y:S02]  /*00f0*/  LEA.HI R6, R3, R9, RZ, 0x5 ;  /* 0x0000000903067211 */ /* 0x000fe400078f28ff */
[----:B------:R-:W-:Y:S02]  /*0100*/  SHF.R.S32.HI R3, RZ, 0x1f, R0 ;  /* 0x0000001fff037819 */ /* 0x000fe40000011400 */
[----:B------:R-:W-:Y:S02]  /*0110*/  SHF.R.S32.HI R4, RZ, 0x5, R6 ;  /* 0x00000005ff047819 */ /* 0x000fe40000011406 */
[----:B------:R-:W-:Y:S02]  /*0120*/  LEA.HI R3, R3, R0, RZ, 0x5 ;  /* 0x0000000003037211 */ /* 0x000fe400078f28ff */
[----:B------:R-:W-:-:S02]  /*0130*/  SHF.L.U32 R0, R4, 0x3, RZ ;  /* 0x0000000304007819 */ /* 0x000fc400000006ff */
[----:B------:R-:W-:Y:S02]  /*0140*/  LOP3.LUT R6, R6, 0xffffffe0, RZ, 0xc0, !PT ;  /* 0xffffffe006067812 */ /* 0x000fe400078ec0ff */
[----:B------:R-:W-:Y:S02]  /*0150*/  LEA.HI.SX32 R3, R3, -R0, 0x1b ;  /* 0x8000000003037211 */ /* 0x000fe400078fdaff */
[----:B------:R-:W-:Y:S02]  /*0160*/  IADD3 R6, -R6, R9, RZ ;  /* 0x0000000906067210 */ /* 0x000fe40007ffe1ff */
[----:B------:R-:W-:Y:S02]  /*0170*/  IMNMX R3, R3, 0x8, PT ;  /* 0x0000000803037817 */ /* 0x000fe40003800200 */
[----:B------:R-:W-:Y:S02]  /*0180*/  IABS R14, R6 ;  /* 0x00000006000e7213 */ /* 0x000fe40000000000 */
[----:B------:R-:W-:-:S02]  /*0190*/  IABS R13, R3 ;  /* 0x00000003000d7213 */ /* 0x000fc40000000000 */
[----:B------:R-:W-:Y:S02]  /*01a0*/  IABS R10, R3 ;  /* 0x00000003000a7213 */ /* 0x000fe40000000000 */
[----:B------:R-:W0:Y:S08]  /*01b0*/  I2F.RP R7, R13 ;  /* 0x0000000d00077306 */ /* 0x000e300000209400 */
[----:B0-----:R-:W0:Y:S02]  /*01c0*/  MUFU.RCP R7, R7 ;  /* 0x0000000700077308 */ /* 0x001e240000001000 */
[----:B0-----:R-:W-:-:S06]  /*01d0*/  IADD3 R4, R7, 0xffffffe, RZ ;  /* 0x0ffffffe07047810 */ /* 0x001fcc0007ffe0ff */
[----:B------:R-:W0:Y:S08]  /*01e0*/  I2F.RP R7, R16 ;  /* 0x0000001000077306 */ /* 0x000e300000209400 */
[----:B------:R1:W2:Y:S08]  /*01f0*/  F2I.FTZ.U32.TRUNC.NTZ R5, R4 ;  /* 0x0000000400057305 */ /* 0x0002b0000021f000 */
[----:B0-----:R-:W0:Y:S01]  /*0200*/  MUFU.RCP R7, R7 ;  /* 0x0000000700077308 */ /* 0x001e220000001000 */
[----:B-1----:R-:W-:-:S02]  /*0210*/  MOV R4, RZ ;  /* 0x000000ff00047202 */ /* 0x002fc40000000f00 */
[----:B--2---:R-:W-:-:S05]  /*0220*/  IADD3 R8, RZ, -R5, RZ ;  /* 0x80000005ff087210 */ /* 0x004fca0007ffe0ff */
[----:B------:R-:W-:Y:S01]  /*0230*/  IMAD R11, R8, R13, RZ ;  /* 0x0000000d080b7224 */ /* 0x000fe200078e02ff */
[----:B------:R-:W-:Y:S02]  /*0240*/  IABS R8, R9 ;  /* 0x0000000900087213 */ /* 0x000fe40000000000 */
[----:B0-----:R-:W-:Y:S01]  /*0250*/  IADD3 R12, R7, 0xffffffe, RZ ;  /* 0x0ffffffe070c7810 */ /* 0x001fe20007ffe0ff */
[----:B------:R-:W-:Y:S01]  /*0260*/  IMAD.HI.U32 R5, R5, R11, R4 ;  /* 0x0000000b05057227 */ /* 0x000fe200078e0004 */
[----:B------:R-:W-:Y:S02]  /*0270*/  IADD3 R11, RZ, -R10, RZ ;  /* 0x8000000aff0b7210 */ /* 0x000fe40007ffe0ff */
[----:B------:R-:W0:Y:S03]  /*0280*/  F2I.FTZ.U32.TRUNC.NTZ R7, R12 ;  /* 0x0000000c00077305 */ /* 0x000e26000021f000 */
[----:B------:R-:W-:-:S04]  /*0290*/  IMAD.HI.U32 R4, R5, R8, RZ ;  /* 0x0000000805047227 */ /* 0x000fc800078e00ff */
[----:B------:R-:W-:Y:S02]  /*02a0*/  IMAD R8, R4, R11, R8 ;  /* 0x0000000b04087224 */ /* 0x000fe400078e0208 */
[----:B------:R-:W1:Y:S01]  /*02b0*/  S2R R4, SR_TID.X ;  /* 0x0000000000047919 */ /* 0x000e620000002100 */
[----:B------:R-:W-:Y:S01]  /*02c0*/  IMAD.HI.U32 R10, R5, R14, RZ ;  /* 0x0000000e050a7227 */ /* 0x000fe200078e00ff */
[----:B------:R-:W-:Y:S02]  /*02d0*/  LOP3.LUT R5, RZ, R3, RZ, 0x33, !PT ;  /* 0x00000003ff057212 */ /* 0x000fe400078e33ff */
[----:B------:R-:W-:Y:S01]  /*02e0*/  ISETP.GT.U32.AND P0, PT, R13, R8, PT ;  /* 0x000000080d00720c */ /* 0x000fe20003f04070 */
[----:B------:R-:W-:Y:S01]  /*02f0*/  IMAD R11, R10, R11, R14 ;  /* 0x0000000b0a0b7224 */ /* 0x000fe200078e020e */
[----:B0-----:R-:W-:-:S04]  /*0300*/  IADD3 R15, RZ, -R7, RZ ;  /* 0x80000007ff0f7210 */ /* 0x001fc80007ffe0ff */
[----:B------:R-:W-:-:S07]  /*0310*/  ISETP.GT.U32.AND P2, PT, R13, R11, PT ;  /* 0x0000000b0d00720c */ /* 0x000fce0003f44070 */
[----:B------:R-:W-:-:S04]  /*0320*/  @!P0 IADD3 R8, R8, -R13, RZ ;  /* 0x8000000d08088210 */ /* 0x000fc80007ffe0ff */
[----:B------:R-:W-:Y:S02]  /*0330*/  ISETP.GT.U32.AND P0, PT, R13, R8, PT ;  /* 0x000000080d00720c */ /* 0x000fe40003f04070 */
[----:B------:R-:W-:Y:S02]  /*0340*/  @!P2 IADD3 R11, R11, -R13, RZ ;  /* 0x8000000d0b0ba210 */ /* 0x000fe40007ffe0ff */
[----:B-1----:R-:W-:Y:S02]  /*0350*/  SHF.R.U32.HI R14, RZ, 0x2, R4 ;  /* 0x00000002ff0e7819 */ /* 0x002fe40000011604 */
[----:B------:R-:W-:Y:S02]  /*0360*/  @!P2 IADD3 R10, R10, 0x1, RZ ;  /* 0x000000010a0aa810 */ /* 0x000fe40007ffe0ff */
[C---:B------:R-:W-:Y:S02]  /*0370*/  SHF.L.U32 R74, R4.reuse, 0x5, RZ ;  /* 0x00000005044a7819 */ /* 0x040fe400000006ff */
[----:B------:R-:W-:-:S02]  /*0380*/  SHF.L.U32 R73, R4, 0x8, RZ ;  /* 0x0000000804497819 */ /* 0x000fc400000006ff */
[----:B------:R-:W-:Y:S02]  /*0390*/  SHF.L.U32 R72, R4, 0x2, RZ ;  /* 0x0000000204487819 */ /* 0x000fe400000006ff */
[----:B------:R-:W-:Y:S02]  /*03a0*/  @!P0 IADD3 R8, R8, -R13, RZ ;  /* 0x8000000d08088210 */ /* 0x000fe40007ffe0ff */
[----:B------:R-:W-:Y:S02]  /*03b0*/  ISETP.NE.AND P0, PT, R3, RZ, PT ;  /* 0x000000ff0300720c */ /* 0x000fe40003f05270 */
[----:B------:R-:W-:Y:S02]  /*03c0*/  @!P1 IADD3 R8, -R8, RZ, RZ ;  /* 0x000000ff08089210 */ /* 0x000fe40007ffe1ff */
[----:B------:R-:W-:Y:S02]  /*03d0*/  LOP3.LUT R3, R6, R3, RZ, 0x3c, !PT ;  /* 0x0000000306037212 */ /* 0x000fe400078e3cff */
[----:B------:R-:W-:-:S02]  /*03e0*/  SEL R9, R5, R8, !P0 ;  /* 0x0000000805097207 */ /* 0x000fc40004000000 */
[----:B------:R-:W-:Y:S02]  /*03f0*/  ISETP.GE.U32.AND P1, PT, R11, R13, PT ;  /* 0x0000000d0b00720c */ /* 0x000fe40003f26070 */
[----:B------:R-:W-:Y:S02]  /*0400*/  IADD3 R8, R0, R9, RZ ;  /* 0x0000000900087210 */ /* 0x000fe40007ffe0ff */
[----:B------:R-:W-:Y:S02]  /*0410*/  SGXT.U32 R9, R14, 0x4 ;  /* 0x000000040e09781a */ /* 0x000fe40000000000 */
[----:B------:R-:W-:Y:S02]  /*0420*/  SHF.L.U32 R8, R8, 0x5, RZ ;  /* 0x0000000508087819 */ /* 0x000fe400000006ff */
[----:B------:R-:W-:Y:S01]  /*0430*/  ISETP.GE.AND P3, PT, R3, RZ, PT ;  /* 0x000000ff0300720c */ /* 0x000fe20003f66270 */
[----:B------:R-:W-:Y:S01]  /*0440*/  IMAD R3, R15, R16, RZ ;  /* 0x000000100f037224 */ /* 0x000fe200078e02ff */
[----:B------:R-:W-:-:S02]  /*0450*/  LOP3.LUT R13, R8, R9, RZ, 0xfc, !PT ;  /* 0x00000009080d7212 */ /* 0x000fc400078efcff */
[----:B------:R-:W-:Y:S02]  /*0460*/  LOP3.LUT R14, R8, 0x10, R9, 0xfe, !PT ;  /* 0x00000010080e7812 */ /* 0x000fe400078efe09 */
[----:B------:R-:W-:Y:S02]  /*0470*/  MOV R6, RZ ;  /* 0x000000ff00067202 */ /* 0x000fe40000000f00 */
[----:B------:R-:W-:Y:S02]  /*0480*/  IABS R11, R2 ;  /* 0x00000002000b7213 */ /* 0x000fe40000000000 */
[----:B------:R-:W-:Y:S01]  /*0490*/  IABS R0, R13 ;  /* 0x0000000d00007213 */ /* 0x000fe20000000000 */
[----:B------:R-:W-:Y:S01]  /*04a0*/  IMAD.HI.U32 R6, R7, R3, R6 ;  /* 0x0000000307067227 */ /* 0x000fe200078e0006 */
[----:B------:R-:W-:Y:S02]  /*04b0*/  IABS R12, R14 ;  /* 0x0000000e000c7213 */ /* 0x000fe40000000000 */
[----:B------:R-:W-:-:S02]  /*04c0*/  IADD3 R7, RZ, -R11, RZ ;  /* 0x8000000bff077210 */ /* 0x000fc40007ffe0ff */
[----:B------:R-:W-:Y:S02]  /*04d0*/  MOV R3, R0 ;  /* 0x0000000000037202 */ /* 0x000fe40000000f00 */
[----:B------:R-:W-:Y:S02]  /*04e0*/  MOV R11, R12 ;  /* 0x0000000c000b7202 */ /* 0x000fe40000000f00 */
[----:B------:R-:W-:Y:S01]  /*04f0*/  @P1 IADD3 R10, R10, 0x1, RZ ;  /* 0x000000010a0a1810 */ /* 0x000fe20007ffe0ff */
[----:B------:R-:W-:Y:S01]  /*0500*/  IMAD.HI.U32 R0, R6, R3, RZ ;  /* 0x0000000306007227 */ /* 0x000fe200078e00ff */
[----:B------:R-:W-:Y:S02]  /*0510*/  LOP3.LUT R75, R9, 0x10, RZ, 0xfc, !PT ;  /* 0x00000010094b7812 */ /* 0x000fe400078efcff */
[----:B------:R-:W-:Y:S01]  /*0520*/  @!P3 IADD3 R10, -R10, RZ, RZ ;  /* 0x000000ff0a0ab210 */ /* 0x000fe20007ffe1ff */
[----:B------:R-:W-:Y:S01]  /*0530*/  IMAD.HI.U32 R6, R6, R11, RZ ;  /* 0x0000000b06067227 */ /* 0x000fe200078e00ff */
[----:B------:R-:W-:-:S02]  /*0540*/  ISETP.GE.AND P3, PT, R14, RZ, PT ;  /* 0x000000ff0e00720c */ /* 0x000fc40003f66270 */
[----:B------:R-:W-:Y:S01]  /*0550*/  SEL R10, R5, R10, !P0 ;  /* 0x0000000a050a7207 */ /* 0x000fe20004000000 */
[-C--:B------:R-:W-:Y:S01]  /*0560*/  IMAD R3, R0, R7.reuse, R3 ;  /* 0x0000000700037224 */ /* 0x080fe200078e0203 */
[----:B------:R-:W-:Y:S01]  /*0570*/  SHF.L.U32 R0, R4, 0x2, RZ ;  /* 0x0000000204007819 */ /* 0x000fe200000006ff */
[----:B------:R-:W-:Y:S01]  /*0580*/  IMAD R7, R6, R7, R11 ;  /* 0x0000000706077224 */ /* 0x000fe200078e020b */
[----:B------:R-:W-:Y:S02]  /*0590*/  SHF.R.S32.HI R6, RZ, 0x1a, R10 ;  /* 0x0000001aff067819 */ /* 0x000fe4000001140a */
[C---:B------:R-:W-:Y:S02]  /*05a0*/  ISETP.GT.U32.AND P1, PT, R16.reuse, R3, PT ;  /* 0x000000031000720c */ /* 0x040fe40003f24070 */
[----:B------:R-:W-:Y:S02]  /*05b0*/  ISETP.GT.U32.AND P2, PT, R16, R7, PT ;  /* 0x000000071000720c */ /* 0x000fe40003f44070 */
[----:B------:R-:W-:-:S02]  /*05c0*/  LOP3.LUT R5, R0, 0xc, RZ, 0xc0, !PT ;  /* 0x0000000c00057812 */ /* 0x000fc400078ec0ff */
[----:B------:R-:W-:Y:S02]  /*05d0*/  SHF.L.U32 R0, R10, 0x5, RZ ;  /* 0x000000050a007819 */ /* 0x000fe400000006ff */
[----:B------:R-:W-:Y:S02]  /*05e0*/  ISETP.GE.AND P0, PT, R13, RZ, PT ;  /* 0x000000ff0d00720c */ /* 0x000fe40003f06270 */
[----:B------:R-:W-:Y:S02]  /*05f0*/  SGXT R6, R6, 0x1 ;  /* 0x000000010606781a */ /* 0x000fe40000000200 */
[----:B------:R-:W-:Y:S02]  /*0600*/  LOP3.LUT R11, R0, R9, RZ, 0xfc, !PT ;  /* 0x00000009000b7212 */ /* 0x000fe400078efcff */
[-C--:B------:R-:W-:Y:S02]  /*0610*/  @!P1 IADD3 R3, R3, -R16.reuse, RZ ;  /* 0x8000001003039210 */ /* 0x080fe40007ffe0ff */
[----:B------:R-:W-:-:S02]  /*0620*/  @!P2 IADD3 R7, R7, -R16, RZ ;  /* 0x800000100707a210 */ /* 0x000fc40007ffe0ff */
[C---:B------:R-:W-:Y:S02]  /*0630*/  ISETP.GT.U32.AND P1, PT, R16.reuse, R3, PT ;  /* 0x000000031000720c */ /* 0x040fe40003f24070 */
[----:B------:R-:W-:Y:S02]  /*0640*/  ISETP.GT.U32.AND P2, PT, R16, R7, PT ;  /* 0x000000071000720c */ /* 0x000fe40003f44070 */
[----:B------:R-:W-:Y:S02]  /*0650*/  LOP3.LUT R13, R0, 0x10, R9, 0xfe, !PT ;  /* 0x00000010000d7812 */ /* 0x000fe400078efe09 */
[C---:B------:R-:W-:Y:S02]  /*0660*/  LEA.HI R10, R6.reuse, R11, RZ, 0x7 ;  /* 0x0000000b060a7211 */ /* 0x040fe400078f38ff */
[----:B------:R-:W-:Y:S02]  /*0670*/  LEA.HI R6, R6, R13, RZ, 0x7 ;  /* 0x0000000d06067211 */ /* 0x000fe400078f38ff */
[----:B------:R-:W-:-:S02]  /*0680*/  SHF.L.U32 R12, R5, 0x2, RZ ;  /* 0x00000002050c7819 */ /* 0x000fc400000006ff */
[----:B------:R-:W-:Y:S02]  /*0690*/  LOP3.LUT R6, R6, 0xffffff80, RZ, 0xc0, !PT ;  /* 0xffffff8006067812 */ /* 0x000fe400078ec0ff */
[----:B------:R-:W-:Y:S02]  /*06a0*/  LOP3.LUT R10, R10, 0xffffff80, RZ, 0xc0, !PT ;  /* 0xffffff800a0a7812 */ /* 0x000fe400078ec0ff */
[-C--:B------:R-:W-:Y:S02]  /*06b0*/  @!P1 IADD3 R3, R3, -R16.reuse, RZ ;  /* 0x8000001003039210 */ /* 0x080fe40007ffe0ff */
[----:B------:R-:W-:Y:S02]  /*06c0*/  @!P2 IADD3 R7, R7, -R16, RZ ;  /* 0x800000100707a210 */ /* 0x000fe40007ffe0ff */
[-C--:B------:R-:W-:Y:S01]  /*06d0*/  LEA R76, R9, R12.reuse, 0x6 ;  /* 0x0000000c094c7211 */ /* 0x080fe200078e30ff */
[----:B------:R-:W-:Y:S01]  /*06e0*/  CS2R R16, SRZ ;  /* 0x0000000000107805 */ /* 0x000fe2000001ff00 */
[----:B------:R-:W-:-:S02]  /*06f0*/  LEA R75, R75, R12, 0x6 ;  /* 0x0000000c4b4b7211 */ /* 0x000fc400078e30ff */
[----:B------:R-:W-:Y:S02]  /*0700*/  IADD3 R14, R13, -R6, RZ ;  /* 0x800000060d0e7210 */ /* 0x000fe40007ffe0ff */
[----:B------:R-:W-:Y:S02]  /*0710*/  IADD3 R12, R11, -R10, RZ ;  /* 0x8000000a0b0c7210 */ /* 0x000fe40007ffe0ff */
[----:B------:R-:W-:Y:S01]  /*0720*/  MOV R6, R3 ;  /* 0x0000000300067202 */ /* 0x000fe20000000f00 */
[--C-:B------:R-:W-:Y:S01]  /*0730*/  IMAD R14, R14, 0xac, R5.reuse ;  /* 0x000000ac0e0e7824 */ /* 0x100fe200078e0205 */
[----:B------:R-:W-:Y:S01]  /*0740*/  MOV R10, R7 ;  /* 0x00000007000a7202 */ /* 0x000fe20000000f00 */
[----:B------:R-:W-:Y:S01]  /*0750*/  IMAD R12, R12, 0xac, R5 ;  /* 0x000000ac0c0c7824 */ /* 0x000fe200078e0205 */
[----:B------:R-:W-:Y:S02]  /*0760*/  ISETP.NE.AND P1, PT, R2, RZ, PT ;  /* 0x000000ff0200720c */ /* 0x000fe40003f25270 */
[----:B------:R-:W-:-:S02]  /*0770*/  LOP3.LUT R7, RZ, R2, RZ, 0x33, !PT ;  /* 0x00000002ff077212 */ /* 0x000fc400078e33ff */
[----:B------:R-:W-:Y:S02]  /*0780*/  @!P0 IADD3 R6, -R6, RZ, RZ ;  /* 0x000000ff06068210 */ /* 0x000fe40007ffe1ff */
[----:B------:R-:W-:Y:S02]  /*0790*/  @!P3 IADD3 R10, -R10, RZ, RZ ;  /* 0x000000ff0a0ab210 */ /* 0x000fe40007ffe1ff */
[C---:B------:R-:W-:Y:S02]  /*07a0*/  SEL R56, R7.reuse, R6, !P1 ;  /* 0x0000000607387207 */ /* 0x040fe40004800000 */
[----:B------:R-:W-:Y:S02]  /*07b0*/  SEL R10, R7, R10, !P1 ;  /* 0x0000000a070a7207 */ /* 0x000fe40004800000 */
[----:B------:R-:W-:Y:S01]  /*07c0*/  MOV R9, 0x4 ;  /* 0x0000000400097802 */ /* 0x000fe20000000f00 */
[--C-:B------:R-:W-:Y:S01]  /*07d0*/  IMAD R56, R56, 0xac, R5.reuse ;  /* 0x000000ac38387824 */ /* 0x100fe200078e0205 */
[----:B------:R-:W-:Y:S01]  /*07e0*/  SHF.R.U32.HI R3, RZ, 0x3, R4 ;  /* 0x00000003ff037819 */ /* 0x000fe20000011604 */
[----:B------:R-:W-:Y:S01]  /*07f0*/  IMAD R6, R10, 0xac, R5 ;  /* 0x000000ac0a067824 */ /* 0x000fe200078e0205 */
[----:B------:R-:W-:Y:S01]  /*0800*/  LOP3.LUT R74, R74, 0x1f00, RZ, 0xc0, !PT ;  /* 0x00001f004a4a7812 */ /* 0x000fe200078ec0ff */
[-C--:B------:R-:W-:Y:S01]  /*0810*/  IMAD.WIDE R58, R12, R9.reuse, c[0x0][0x168] ;  /* 0x00005a000c3a7625 */ /* 0x080fe200078e0209 */
[----:B------:R-:W-:Y:S01]  /*0820*/  SGXT.U32 R3, R3, 0x3 ;  /* 0x000000030303781a */ /* 0x000fe20000000000 */
[----:B------:R-:W-:Y:S01]  /*0830*/  CS2R R10, SRZ ;  /* 0x00000000000a7805 */ /* 0x000fe2000001ff00 */
[----:B------:R-:W-:Y:S01]  /*0840*/  CS2R R12, SRZ ;  /* 0x00000000000c7805 */ /* 0x000fe2000001ff00 */
[----:B------:R-:W-:Y:S01]  /*0850*/  IMAD.WIDE R62, R14, R9, c[0x0][0x168] ;  /* 0x00005a000e3e7625 */ /* 0x000fe200078e0209 */
[----:B------:R-:W-:Y:S01]  /*0860*/  LOP3.LUT R2, R8, R3, RZ, 0xfc, !PT ;  /* 0x0000000308027212 */ /* 0x000fe200078efcff */
[----:B------:R-:W-:Y:S01]  /*0870*/  CS2R R14, SRZ ;  /* 0x00000000000e7805 */ /* 0x000fe2000001ff00 */
[----:B------:R-:W-:Y:S01]  /*0880*/  MOV R60, R58 ;  /* 0x0000003a003c7202 */ /* 0x000fe20000000f00 */
[----:B------:R-:W-:Y:S01]  /*0890*/  IMAD.WIDE R56, R56, R9, c[0x0][0x160] ;  /* 0x0000580038387625 */ /* 0x000fe200078e0209 */
[----:B------:R-:W-:-:S02]  /*08a0*/  MOV R61, R63 ;  /* 0x0000003f003d7202 */ /* 0x000fc40000000f00 */
[----:B------:R-:W-:Y:S01]  /*08b0*/  MOV R63, 0xffffff54 ;  /* 0xffffff54003f7802 */ /* 0x000fe20000000f00 */
[----:B------:R-:W-:Y:S01]  /*08c0*/  IMAD.WIDE R6, R6, R9, c[0x0][0x160] ;  /* 0x0000580006067625 */ /* 0x000fe200078e0209 */
[----:B------:R-:W-:Y:S01]  /*08d0*/  MOV R3, R57 ;  /* 0x0000003900037202 */ /* 0x000fe20000000f00 */
[----:B------:R-:W-:Y:S01]  /*08e0*/  CS2R R8, SRZ ;  /* 0x0000000000087805 */ /* 0x000fe2000001ff00 */
[----:B------:R-:W-:Y:S02]  /*08f0*/  LOP3.LUT R73, R73, 0x700, RZ, 0xc0, !PT ;  /* 0x0000070049497812 */ /* 0x000fe400078ec0ff */
[----:B------:R-:W-:Y:S02]  /*0900*/  MOV R58, R6 ;  /* 0x00000006003a7202 */ /* 0x000fe40000000f00 */
[----:B------:R-:W-:Y:S02]  /*0910*/  MOV R57, R7 ;  /* 0x0000000700397202 */ /* 0x000fe40000000f00 */
[----:B------:R-:W-:-:S04]  /*0920*/  LOP3.LUT R72, R72, 0xc, RZ, 0xe2, !PT ;  /* 0x0000000c48487812 */ /* 0x000fc800078ee2ff */
.L_x_1:
[----:B------:R-:W-:Y:S01]  /*0930*/  IADD3 R4, -R72, RZ, RZ ;  /* 0x000000ff48047210 */ /* 0x000fe20007ffe1ff */
[----:B------:R-:W-:Y:S01]  /*0940*/  CS2R R24, SRZ ;  /* 0x0000000000187805 */ /* 0x000fe2000001ff00 */
[----:B------:R-:W-:Y:S01]  /*0950*/  CS2R R26, SRZ ;  /* 0x00000000001a7805 */ /* 0x000fe2000001ff00 */
[----:B------:R-:W-:Y:S01]  /*0960*/  CS2R R32, SRZ ;  /* 0x0000000000207805 */ /* 0x000fe2000001ff00 */
[----:B------:R-:W-:Y:S01]  /*0970*/  ISETP.NE.AND P0, PT, R4, R63, PT ;  /* 0x0000003f0400720c */ /* 0x000fe20003f05270 */
[----:B------:R-:W-:Y:S01]  /*0980*/  CS2R R34, SRZ ;  /* 0x0000000000227805 */ /* 0x000fe2000001ff00 */
[----:B------:R-:W-:-:S11]  /*0990*/  CS2R R4, SRZ ;  /* 0x0000000000047805 */ /* 0x000fd6000001ff00 */
[----:B------:R-:W-:Y:S02]  /*09a0*/  @P0 MOV R28, R56 ;  /* 0x00000038001c0202 */ /* 0x000fe40000000f00 */
[----:B------:R-:W-:-:S05]  /*09b0*/  @P0 MOV R29, R3 ;  /* 0x00000003001d0202 */ /* 0x000fca0000000f00 */
[----:B------:R0:W2:Y:S01]  /*09c0*/  @P0 LDG.E.128 R24, [R28.64] ;  /* 0x000000061c180981 */ /* 0x0000a2000c1e1d00 */
[----:B------:R-:W-:Y:S01]  /*09d0*/  CS2R R6, SRZ ;  /* 0x0000000000067805 */ /* 0x000fe2000001ff00 */
[----:B0-----:R-:W-:Y:S02]  /*09e0*/  @P0 MOV R28, R58 ;  /* 0x0000003a001c0202 */ /* 0x001fe40000000f00 */
[----:B------:R-:W-:-:S05]  /*09f0*/  @P0 MOV R29, R57 ;  /* 0x00000039001d0202 */ /* 0x000fca0000000f00 */
[----:B------:R0:W3:Y:S01]  /*0a00*/  @P0 LDG.E.128 R32, [R28.64] ;  /* 0x000000061c200981 */ /* 0x0000e2000c1e1d00 */
[----:B------:R-:W-:Y:S01]  /*0a10*/  CS2R R20, SRZ ;  /* 0x0000000000147805 */ /* 0x000fe2000001ff00 */
[----:B------:R-:W-:Y:S01]  /*0a20*/  CS2R R22, SRZ ;  /* 0x0000000000167805 */ /* 0x000fe2000001ff00 */
[----:B0-----:R-:W-:Y:S02]  /*0a30*/  @P0 MOV R28, R60 ;  /* 0x0000003c001c0202 */ /* 0x001fe40000000f00 */
[----:B------:R-:W-:Y:S01]  /*0a40*/  @P0 MOV R29, R59 ;  /* 0x0000003b001d0202 */ /* 0x000fe20000000f00 */
[----:B------:R-:W-:Y:S06]  /*0a50*/  BAR.SYNC 0x0 ;  /* 0x0000000000007b1d */ /* 0x000fec0000000000 */
[----:B------:R0:W4:Y:S02]  /*0a60*/  @P0 LDG.E.128 R4, [R28.64] ;  /* 0x000000061c040981 */ /* 0x000124000c1e1d00 */
[----:B0-----:R-:W-:-:S02]  /*0a70*/  @P0 MOV R28, R62 ;  /* 0x0000003e001c0202 */ /* 0x001fc40000000f00 */
[----:B------:R-:W-:-:S05]  /*0a80*/  @P0 MOV R29, R61 ;  /* 0x0000003d001d0202 */ /* 0x000fca0000000f00 */
[----:B------:R-:W5:Y:S01]  /*0a90*/  @P0 LDG.E.128 R20, [R28.64] ;  /* 0x000000061c140981 */ /* 0x000f62000c1e1d00 */
[----:B------:R-:W-:Y:S02]  /*0aa0*/  IADD3 R56, P1, R56, 0x40, RZ ;  /* 0x0000004038387810 */ /* 0x000fe40007f3e0ff */
[----:B------:R-:W-:Y:S02]  /*0ab0*/  IADD3 R58, P2, R58, 0x40, RZ ;  /* 0x000000403a3a7810 */ /* 0x000fe40007f5e0ff */
[----:B------:R-:W-:Y:S02]  /*0ac0*/  IADD3 R60, P3, R60, 0x40, RZ ;  /* 0x000000403c3c7810 */ /* 0x000fe40007f7e0ff */
[----:B------:R-:W-:Y:S02]  /*0ad0*/  IADD3 R62, P4, R62, 0x40, RZ ;  /* 0x000000403e3e7810 */ /* 0x000fe40007f9e0ff */
[----:B------:R-:W-:Y:S02]  /*0ae0*/  IADD3.X R3, RZ, R3, RZ, P1, !PT ;  /* 0x00000003ff037210 */ /* 0x000fe40000ffe4ff */
[----:B------:R-:W-:-:S02]  /*0af0*/  IADD3.X R57, RZ, R57, RZ, P2, !PT ;  /* 0x00000039ff397210 */ /* 0x000fc400017fe4ff */
[----:B------:R-:W-:Y:S02]  /*0b00*/  IADD3.X R59, RZ, R59, RZ, P3, !PT ;  /* 0x0000003bff3b7210 */ /* 0x000fe40001ffe4ff */
[----:B------:R-:W-:Y:S02]  /*0b10*/  IADD3.X R61, RZ, R61, RZ, P4, !PT ;  /* 0x0000003dff3d7210 */ /* 0x000fe400027fe4ff */
[----:B--2---:R-:W-:Y:S02]  /*0b20*/  SEL R24, R24, RZ, P0 ;  /* 0x000000ff18187207 */ /* 0x004fe40000000000 */
[----:B------:R-:W-:Y:S02]  /*0b30*/  SEL R25, R25, RZ, P0 ;  /* 0x000000ff19197207 */ /* 0x000fe40000000000 */
[----:B------:R-:W-:Y:S02]  /*0b40*/  SEL R26, R26, RZ, P0 ;  /* 0x000000ff1a1a7207 */ /* 0x000fe40000000000 */
[----:B------:R-:W-:-:S05]  /*0b50*/  SEL R27, R27, RZ, P0 ;  /* 0x000000ff1b1b7207 */ /* 0x000fca0000000000 */
[----:B------:R-:W-:Y:S01]  /*0b60*/  STS.128 [R76], R24 ;  /* 0x000000184c007388 */ /* 0x000fe20000000c00 */
[----:B---3--:R-:W-:Y:S02]  /*0b70*/  SEL R32, R32, RZ, P0 ;  /* 0x000000ff20207207 */ /* 0x008fe40000000000 */
[----:B------:R-:W-:Y:S02]  /*0b80*/  SEL R33, R33, RZ, P0 ;  /* 0x000000ff21217207 */ /* 0x000fe40000000000 */
[----:B------:R-:W-:Y:S02]  /*0b90*/  SEL R34, R34, RZ, P0 ;  /* 0x000000ff22227207 */ /* 0x000fe40000000000 */
[----:B------:R-:W-:-:S05]  /*0ba0*/  SEL R35, R35, RZ, P0 ;  /* 0x000000ff23237207 */ /* 0x000fca0000000000 */
[----:B------:R-:W-:Y:S01]  /*0bb0*/  STS.128 [R75], R32 ;  /* 0x000000204b007388 */ /* 0x000fe20000000c00 */
[----:B----4-:R-:W-:Y:S02]  /*0bc0*/  SEL R64, R4, RZ, P0 ;  /* 0x000000ff04407207 */ /* 0x010fe40000000000 */
[----:B------:R-:W-:Y:S02]  /*0bd0*/  SEL R65, R5, RZ, P0 ;  /* 0x000000ff05417207 */ /* 0x000fe40000000000 */
[----:B------:R-:W-:Y:S02]  /*0be0*/  SEL R66, R6, RZ, P0 ;  /* 0x000000ff06427207 */ /* 0x000fe40000000000 */
[----:B------:R-:W-:-:S05]  /*0bf0*/  SEL R67, R7, RZ, P0 ;  /* 0x000000ff07437207 */ /* 0x000fca0000000000 */
[----:B------:R-:W-:Y:S01]  /*0c00*/  STS.128 [R76+0x800], R64 ;  /* 0x000800404c007388 */ /* 0x000fe20000000c00 */
[----:B-----5:R-:W-:Y:S02]  /*0c10*/  SEL R68, R20, RZ, P0 ;  /* 0x000000ff14447207 */ /* 0x020fe40000000000 */
[----:B------:R-:W-:Y:S02]  /*0c20*/  SEL R69, R21, RZ, P0 ;  /* 0x000000ff15457207 */ /* 0x000fe40000000000 */
[----:B------:R-:W-:Y:S02]  /*0c30*/  SEL R70, R22, RZ, P0 ;  /* 0x000000ff16467207 */ /* 0x000fe40000000000 */
[----:B------:R-:W-:-:S05]  /*0c40*/  SEL R71, R23, RZ, P0 ;  /* 0x000000ff17477207 */ /* 0x000fca0000000000 */
[----:B------:R-:W-:Y:S04]  /*0c50*/  STS.128 [R75+0x800], R68 ;  /* 0x000800444b007388 */ /* 0x000fe80000000c00 */
[----:B------:R-:W-:Y:S06]  /*0c60*/  BAR.SYNC 0x0 ;  /* 0x0000000000007b1d */ /* 0x000fec0000000000 */
[----:B------:R-:W-:Y:S04]  /*0c70*/  LDS.128 R20, [R74] ;  /* 0x000000004a147984 */ /* 0x000fe80000000c00 */
[----:B------:R-:W0:Y:S04]  /*0c80*/  LDS.128 R28, [R73+0x800] ;  /* 0x00080000491c7984 */ /* 0x000e280000000c00 */
[----:B------:R-:W1:Y:S04]  /*0c90*/  LDS.128 R40, [R73+0x880] ;  /* 0x0008800049287984 */ /* 0x000e680000000c00 */
[----:B------:R-:W2:Y:S04]  /*0ca0*/  LDS.128 R36, [R73+0x840] ;  /* 0x0008400049247984 */ /* 0x000ea80000000c00 */
[----:B------:R-:W3:Y:S04]  /*0cb0*/  LDS.128 R44, [R73+0x8c0] ;  /* 0x0008c000492c7984 */ /* 0x000ee80000000c00 */
[----:B------:R-:W4:Y:S04]  /*0cc0*/  LDS.128 R4, [R74+0x40] ;  /* 0x000040004a047984 */ /* 0x000f280000000c00 */
[----:B------:R-:W5:Y:S04]  /*0cd0*/  LDS.128 R48, [R74+0x80] ;  /* 0x000080004a307984 */ /* 0x000f680000000c00 */
[----:B------:R-:W5:Y:S01]  /*0ce0*/  LDS.128 R32, [R74+0xc0] ;  /* 0x0000c0004a207984 */ /* 0x000f620000000c00 */
[C---:B0-----:R-:W-:Y:S01]  /*0cf0*/  FFMA R16, R20.reuse, R28, R16 ;  /* 0x0000001c14107223 */ /* 0x041fe20000000010 */
[----:B-1----:R-:W-:-:S03]  /*0d00*/  FFMA R18, R20, R40, R18 ;  /* 0x0000002814127223 */ /* 0x002fc60000000012 */
[C---:B------:R-:W-:Y:S01]  /*0d10*/  FFMA R25, R21.reuse, R29, R16 ;  /* 0x0000001d15197223 */ /* 0x040fe20000000010 */
[----:B--2---:R-:W-:Y:S01]  /*0d20*/  FFMA R24, R20, R36, R17 ;  /* 0x0000002414187223 */ /* 0x004fe20000000011 */
[C---:B------:R-:W-:Y:S02]  /*0d30*/  FFMA R17, R21.reuse, R41, R18 ;  /* 0x0000002915117223 */ /* 0x040fe40000000012 */
[----:B------:R-:W-:Y:S01]  /*0d40*/  FFMA R16, R22, R30, R25 ;  /* 0x0000001e16107223 */ /* 0x000fe20000000019 */
[----:B---3--:R-:W-:Y:S01]  /*0d50*/  FFMA R20, R20, R44, R19 ;  /* 0x0000002c14147223 */ /* 0x008fe20000000013 */
[----:B------:R-:W-:Y:S02]  /*0d60*/  FFMA R19, R21, R37, R24 ;  /* 0x0000002515137223 */ /* 0x000fe40000000018 */
[----:B------:R-:W-:Y:S01]  /*0d70*/  FFMA R67, R23, R31, R16 ;  /* 0x0000001f17437223 */ /* 0x000fe20000000010 */
[----:B------:R-:W-:Y:S01]  /*0d80*/  LDS.128 R24, [R74+0x10] ;  /* 0x000010004a187984 */ /* 0x000fe20000000c00 */
[----:B----4-:R-:W-:Y:S01]  /*0d90*/  FFMA R12, R4, R28, R12 ;  /* 0x0000001c040c7223 */ /* 0x010fe2000000000c */
[----:B------:R-:W-:Y:S01]  /*0da0*/  FFMA R21, R21, R45, R20 ;  /* 0x0000002d15157223 */ /* 0x000fe20000000014 */
[----:B------:R-:W-:Y:S01]  /*0db0*/  FFMA R20, R22, R42, R17 ;  /* 0x0000002a16147223 */ /* 0x000fe20000000011 */
[C---:B------:R-:W-:Y:S01]  /*0dc0*/  FFMA R16, R4.reuse, R36, R13 ;  /* 0x0000002404107223 */ /* 0x040fe2000000000d */
[C---:B------:R-:W-:Y:S01]  /*0dd0*/  FFMA R14, R4.reuse, R40, R14 ;  /* 0x00000028040e7223 */ /* 0x040fe2000000000e */
[C---:B------:R-:W-:Y:S01]  /*0de0*/  FFMA R17, R5.reuse, R29, R12 ;  /* 0x0000001d05117223 */ /* 0x040fe2000000000c */
[----:B------:R-:W-:Y:S01]  /*0df0*/  FFMA R4, R4, R44, R15 ;  /* 0x0000002c04047223 */ /* 0x000fe2000000000f */
[C---:B-----5:R-:W-:Y:S01]  /*0e00*/  FFMA R12, R48.reuse, R40, R10 ;  /* 0x00000028300c7223 */ /* 0x060fe2000000000a */
[C---:B------:R-:W-:Y:S01]  /*0e10*/  FFMA R10, R48.reuse, R36, R9 ;  /* 0x00000024300a7223 */ /* 0x040fe20000000009 */
[----:B------:R-:W-:Y:S01]  /*0e20*/  FFMA R8, R48, R28, R8 ;  /* 0x0000001c30087223 */ /* 0x000fe20000000008 */
[C---:B------:R-:W-:Y:S01]  /*0e30*/  FFMA R18, R22.reuse, R38, R19 ;  /* 0x0000002616127223 */ /* 0x040fe20000000013 */
[C---:B------:R-:W-:Y:S01]  /*0e40*/  FFMA R15, R5.reuse, R37, R16 ;  /* 0x00000025050f7223 */ /* 0x040fe20000000010 */
[C---:B------:R-:W-:Y:S01]  /*0e50*/  FFMA R13, R5.reuse, R41, R14 ;  /* 0x00000029050d7223 */ /* 0x040fe2000000000e */
[----:B------:R-:W-:Y:S01]  /*0e60*/  FFMA R22, R22, R46, R21 ;  /* 0x0000002e16167223 */ /* 0x000fe20000000015 */
[----:B------:R-:W-:Y:S01]  /*0e70*/  FFMA R5, R5, R45, R4 ;  /* 0x0000002d05057223 */ /* 0x000fe20000000004 */
[----:B------:R-:W-:Y:S01]  /*0e80*/  FFMA R14, R48, R44, R11 ;  /* 0x0000002c300e7223 */ /* 0x000fe2000000000b */
[C---:B------:R-:W-:Y:S01]  /*0e90*/  FFMA R9, R49.reuse, R37, R10 ;  /* 0x0000002531097223 */ /* 0x040fe2000000000a */
[----:B------:R-:W-:Y:S01]  /*0ea0*/  FFMA R11, R49, R29, R8 ;  /* 0x0000001d310b7223 */ /* 0x000fe20000000008 */
[C---:B------:R-:W-:Y:S01]  /*0eb0*/  FFMA R36, R32.reuse, R36, R53 ;  /* 0x0000002420247223 */ /* 0x040fe20000000035 */
[----:B------:R-:W-:Y:S01]  /*0ec0*/  FFMA R28, R32, R28, R52 ;  /* 0x0000001c201c7223 */ /* 0x000fe20000000034 */
[C---:B------:R-:W-:Y:S01]  /*0ed0*/  FFMA R66, R6.reuse, R30, R17 ;  /* 0x0000001e06427223 */ /* 0x040fe20000000011 */
[C---:B------:R-:W-:Y:S01]  /*0ee0*/  FFMA R64, R6.reuse, R38, R15 ;  /* 0x0000002606407223 */ /* 0x040fe2000000000f */
[C---:B------:R-:W-:Y:S01]  /*0ef0*/  FFMA R4, R6.reuse, R42, R13 ;  /* 0x0000002a06047223 */ /* 0x040fe2000000000d */
[----:B------:R-:W-:Y:S01]  /*0f00*/  FFMA R6, R6, R46, R5 ;  /* 0x0000002e06067223 */ /* 0x000fe20000000005 */
[C---:B------:R-:W-:Y:S01]  /*0f10*/  FFMA R69, R23.reuse, R39, R18 ;  /* 0x0000002717457223 */ /* 0x040fe20000000012 */
[C---:B------:R-:W-:Y:S01]  /*0f20*/  FFMA R71, R23.reuse, R43, R20 ;  /* 0x0000002b17477223 */ /* 0x040fe20000000014 */
[----:B------:R-:W-:Y:S01]  /*0f30*/  FFMA R65, R23, R47, R22 ;  /* 0x0000002f17417223 */ /* 0x000fe20000000016 */
[C---:B------:R-:W-:Y:S01]  /*0f40*/  FFMA R77, R49.reuse, R45, R14 ;  /* 0x0000002d314d7223 */ /* 0x040fe2000000000e */
[----:B------:R-:W-:Y:S01]  /*0f50*/  FFMA R5, R49, R41, R12 ;  /* 0x0000002931057223 */ /* 0x000fe2000000000c */
[C---:B------:R-:W-:Y:S01]  /*0f60*/  FFMA R37, R33.reuse, R37, R36 ;  /* 0x0000002521257223 */ /* 0x040fe20000000024 */
[----:B------:R-:W-:Y:S01]  /*0f70*/  FFMA R29, R33, R29, R28 ;  /* 0x0000001d211d7223 */ /* 0x000fe2000000001c */
[----:B------:R-:W0:Y:S01]  /*0f80*/  LDS.128 R20, [R73+0x850] ;  /* 0x0008500049147984 */ /* 0x000e220000000c00 */
[C---:B------:R-:W-:Y:S01]  /*0f90*/  FFMA R28, R50.reuse, R30, R11 ;  /* 0x0000001e321c7223 */ /* 0x040fe2000000000b */
[----:B------:R-:W-:Y:S01]  /*0fa0*/  FFMA R36, R50, R38, R9 ;  /* 0x0000002632247223 */ /* 0x000fe20000000009 */
[C---:B------:R-:W-:Y:S01]  /*0fb0*/  FFMA R44, R32.reuse, R44, R55 ;  /* 0x0000002c202c7223 */ /* 0x040fe20000000037 */
[----:B------:R-:W1:Y:S01]  /*0fc0*/  LDS.128 R16, [R73+0x890] ;  /* 0x0008900049107984 */ /* 0x000e620000000c00 */
[----:B------:R-:W-:Y:S01]  /*0fd0*/  FFMA R40, R32, R40, R54 ;  /* 0x0000002820287223 */ /* 0x000fe20000000036 */
[----:B------:R-:W-:Y:S01]  /*0fe0*/  FFMA R49, R7, R31, R66 ;  /* 0x0000001f07317223 */ /* 0x000fe20000000042 */
[C---:B------:R-:W-:Y:S01]  /*0ff0*/  FFMA R53, R33.reuse, R45, R44 ;  /* 0x0000002d21357223 */ /* 0x040fe2000000002c */
[----:B------:R-:W2:Y:S01]  /*1000*/  LDS.128 R12, [R73+0x810] ;  /* 0x00081000490c7984 */ /* 0x000ea20000000c00 */
[----:B------:R-:W-:Y:S01]  /*1010*/  FFMA R55, R33, R41, R40 ;  /* 0x0000002921377223 */ /* 0x000fe20000000028 */
[C---:B------:R-:W-:Y:S01]  /*1020*/  FFMA R33, R7.reuse, R47, R6 ;  /* 0x0000002f07217223 */ /* 0x040fe20000000006 */
[C---:B------:R-:W-:Y:S01]  /*1030*/  FFMA R41, R7.reuse, R43, R4 ;  /* 0x0000002b07297223 */ /* 0x040fe20000000004 */
[----:B------:R-:W3:Y:S01]  /*1040*/  LDS.128 R8, [R73+0x8d0] ;  /* 0x0008d00049087984 */ /* 0x000ee20000000c00 */
[-C--:B------:R-:W-:Y:S01]  /*1050*/  FFMA R45, R7, R39.reuse, R64 ;  /* 0x00000027072d7223 */ /* 0x080fe20000000040 */
[----:B------:R-:W-:Y:S01]  /*1060*/  FFMA R32, R50, R42, R5 ;  /* 0x0000002a32207223 */ /* 0x000fe20000000005 */
[----:B------:R-:W-:Y:S01]  /*1070*/  FFMA R40, R34, R38, R37 ;  /* 0x0000002622287223 */ /* 0x000fe20000000025 */
[----:B------:R-:W4:Y:S01]  /*1080*/  LDS.128 R4, [R74+0x50] ;  /* 0x000050004a047984 */ /* 0x000f220000000c00 */
[----:B------:R-:W-:Y:S01]  /*1090*/  FFMA R50, R50, R46, R77 ;  /* 0x0000002e32327223 */ /* 0x000fe2000000004d */
[C---:B------:R-:W-:Y:S01]  /*10a0*/  FFMA R30, R34.reuse, R30, R29 ;  /* 0x0000001e221e7223 */ /* 0x040fe2000000001d */
[C---:B------:R-:W-:Y:S01]  /*10b0*/  FFMA R42, R34.reuse, R42, R55 ;  /* 0x0000002a222a7223 */ /* 0x040fe20000000037 */
[----:B------:R-:W-:Y:S01]  /*10c0*/  FFMA R46, R34, R46, R53 ;  /* 0x0000002e222e7223 */ /* 0x000fe20000000035 */
[-C--:B------:R-:W-:Y:S01]  /*10d0*/  FFMA R77, R51, R39.reuse, R36 ;  /* 0x00000027334d7223 */ /* 0x080fe20000000024 */
[----:B------:R-:W-:Y:S01]  /*10e0*/  FFMA R40, R35, R39, R40 ;  /* 0x0000002723287223 */ /* 0x000fe20000000028 */
[C---:B------:R-:W-:Y:S01]  /*10f0*/  FFMA R34, R51.reuse, R47, R50 ;  /* 0x0000002f33227223 */ /* 0x040fe20000000032 */
[----:B------:R-:W-:Y:S01]  /*1100*/  FFMA R32, R51, R43, R32 ;  /* 0x0000002b33207223 */ /* 0x000fe20000000020 */
[----:B------:R-:W5:Y:S01]  /*1110*/  LDS.128 R36, [R74+0x90] ;  /* 0x000090004a247984 */ /* 0x000f620000000c00 */
[C---:B------:R-:W-:Y:S01]  /*1120*/  FFMA R47, R35.reuse, R47, R46 ;  /* 0x0000002f232f7223 */ /* 0x040fe2000000002e */
[----:B------:R-:W-:Y:S01]  /*1130*/  FFMA R43, R35, R43, R42 ;  /* 0x0000002b232b7223 */ /* 0x000fe2000000002a */
[-C--:B------:R-:W-:Y:S01]  /*1140*/  FFMA R51, R51, R31.reuse, R28 ;  /* 0x0000001f33337223 */ /* 0x080fe2000000001c */
[----:B------:R-:W-:-:S02]  /*1150*/  FFMA R35, R35, R31, R30 ;  /* 0x0000001f23237223 */ /* 0x000fc4000000001e */
[----:B------:R-:W5:Y:S01]  /*1160*/  LDS.128 R28, [R74+0xd0] ;  /* 0x0000d0004a1c7984 */ /* 0x000f620000000c00 */
[C---:B0-----:R-:W-:Y:S01]  /*1170*/  FFMA R44, R24.reuse, R20, R69 ;  /* 0x00000014182c7223 */ /* 0x041fe20000000045 */
[----:B-1----:R-:W-:-:S03]  /*1180*/  FFMA R46, R24, R16, R71 ;  /* 0x00000010182e7223 */ /* 0x002fc60000000047 */
[C---:B------:R-:W-:Y:S01]  /*1190*/  FFMA R55, R25.reuse, R21, R44 ;  /* 0x0000001519377223 */ /* 0x040fe2000000002c */
[C---:B--2---:R-:W-:Y:S01]  /*11a0*/  FFMA R42, R24.reuse, R12, R67 ;  /* 0x0000000c182a7223 */ /* 0x044fe20000000043 */
[C---:B------:R-:W-:Y:S01]  /*11b0*/  FFMA R53, R25.reuse, R17, R46 ;  /* 0x0000001119357223 */ /* 0x040fe2000000002e */
[----:B---3--:R-:W-:Y:S02]  /*11c0*/  FFMA R24, R24, R8, R65 ;  /* 0x0000000818187223 */ /* 0x008fe40000000041 */
[C---:B------:R-:W-:Y:S01]  /*11d0*/  FFMA R65, R25.reuse, R13, R42 ;  /* 0x0000000d19417223 */ /* 0x040fe2000000002a */
[C---:B------:R-:W-:Y:S01]  /*11e0*/  FFMA R42, R26.reuse, R22, R55 ;  /* 0x000000161a2a7223 */ /* 0x040fe20000000037 */
[C---:B------:R-:W-:Y:S01]  /*11f0*/  FFMA R44, R26.reuse, R18, R53 ;  /* 0x000000121a2c7223 */ /* 0x040fe20000000035 */
[----:B------:R-:W-:Y:S01]  /*1200*/  FFMA R25, R25, R9, R24 ;  /* 0x0000000919197223 */ /* 0x000fe20000000018 */
[----:B------:R-:W-:Y:S01]  /*1210*/  FFMA R24, R26, R14, R65 ;  /* 0x0000000e1a187223 */ /* 0x000fe20000000041 */
[C---:B------:R-:W-:Y:S01]  /*1220*/  FFMA R65, R27.reuse, R23, R42 ;  /* 0x000000171b417223 */ /* 0x040fe2000000002a */
[----:B----4-:R-:W-:Y:S01]  /*1230*/  FFMA R42, R4, R16, R41 ;  /* 0x00000010042a7223 */ /* 0x010fe20000000029 */
[----:B------:R-:W-:Y:S01]  /*1240*/  FFMA R26, R26, R10, R25 ;  /* 0x0000000a1a1a7223 */ /* 0x000fe20000000019 */
[C---:B------:R-:W-:Y:S01]  /*1250*/  FFMA R55, R27.reuse, R15, R24 ;  /* 0x0000000f1b377223 */ /* 0x040fe20000000018 */
[C---:B------:R-:W-:Y:S01]  /*1260*/  FFMA R24, R4.reuse, R12, R49 ;  /* 0x0000000c04187223 */ /* 0x040fe20000000031 */
[C---:B------:R-:W-:Y:S01]  /*1270*/  FFMA R67, R27.reuse, R19, R44 ;  /* 0x000000131b437223 */ /* 0x040fe2000000002c */
[----:B------:R-:W-:Y:S01]  /*1280*/  FFMA R53, R27, R11, R26 ;  /* 0x0000000b1b357223 */ /* 0x000fe2000000001a */
[C---:B------:R-:W-:Y:S01]  /*1290*/  FFMA R26, R4.reuse, R20, R45 ;  /* 0x00000014041a7223 */ /* 0x040fe2000000002d */
[-C--:B------:R-:W-:Y:S01]  /*12a0*/  FFMA R4, R4, R8.reuse, R33 ;  /* 0x0000000804047223 */ /* 0x080fe20000000021 */
[C---:B------:R-:W-:Y:S01]  /*12b0*/  FFMA R25, R5.reuse, R17, R42 ;  /* 0x0000001105197223 */ /* 0x040fe2000000002a */
[C---:B-----5:R-:W-:Y:S01]  /*12c0*/  FFMA R34, R36.reuse, R8, R34 ;  /* 0x0000000824227223 */ /* 0x060fe20000000022 */
[C---:B------:R-:W-:Y:S01]  /*12d0*/  FFMA R27, R5.reuse, R21, R26 ;  /* 0x00000015051b7223 */ /* 0x040fe2000000001a */
[C---:B------:R-:W-:Y:S01]  /*12e0*/  FFMA R32, R36.reuse, R16, R32 ;  /* 0x0000001024207223 */ /* 0x040fe20000000020 */
[C---:B------:R-:W-:Y:S01]  /*12f0*/  FFMA R33, R5.reuse, R13, R24 ;  /* 0x0000000d05217223 */ /* 0x040fe20000000018 */
[-C--:B------:R-:W-:Y:S01]  /*1300*/  FFMA R5, R5, R9.reuse, R4 ;  /* 0x0000000905057223 */ /* 0x080fe20000000004 */
[----:B------:R-:W-:Y:S01]  /*1310*/  FFMA R24, R36, R20, R77 ;  /* 0x0000001424187223 */ /* 0x000fe2000000004d */
[----:B------:R-:W-:Y:S01]  /*1320*/  FFMA R44, R6, R18, R25 ;  /* 0x00000012062c7223 */ /* 0x000fe20000000019 */
[----:B------:R-:W-:Y:S01]  /*1330*/  FFMA R36, R36, R12, R51 ;  /* 0x0000000c24247223 */ /* 0x000fe20000000033 */
[----:B------:R-:W-:Y:S01]  /*1340*/  FFMA R40, R28, R20, R40 ;  /* 0x000000141c287223 */ /* 0x000fe20000000028 */
[----:B------:R-:W-:Y:S01]  /*1350*/  FFMA R48, R6, R22, R27 ;  /* 0x0000001606307223 */ /* 0x000fe2000000001b */
[C---:B------:R-:W-:Y:S01]  /*1360*/  FFMA R51, R37.reuse, R9, R34 ;  /* 0x0000000925337223 */ /* 0x040fe20000000022 */
[C---:B------:R-:W-:Y:S01]  /*1370*/  FFMA R49, R37.reuse, R17, R32 ;  /* 0x0000001125317223 */ /* 0x040fe20000000020 */
[----:B------:R-:W-:Y:S01]  /*1380*/  FFMA R16, R28, R16, R43 ;  /* 0x000000101c107223 */ /* 0x000fe2000000002b */
[C---:B------:R-:W-:Y:S01]  /*1390*/  FFMA R4, R6.reuse, R14, R33 ;  /* 0x0000000e06047223 */ /* 0x040fe20000000021 */
[----:B------:R-:W-:Y:S01]  /*13a0*/  FFMA R6, R6, R10, R5 ;  /* 0x0000000a06067223 */ /* 0x000fe20000000005 */
[C---:B------:R-:W-:Y:S01]  /*13b0*/  FFMA R8, R28.reuse, R8, R47 ;  /* 0x000000081c087223 */ /* 0x040fe2000000002f */
[-C--:B------:R-:W-:Y:S01]  /*13c0*/  FFMA R5, R37, R21.reuse, R24 ;  /* 0x0000001525057223 */ /* 0x080fe20000000018 */
[C---:B------:R-:W-:Y:S01]  /*13d0*/  FFMA R77, R29.reuse, R21, R40 ;  /* 0x000000151d4d7223 */ /* 0x040fe20000000028 */
[----:B------:R-:W-:Y:S01]  /*13e0*/  FFMA R12, R28, R12, R35 ;  /* 0x0000000c1c0c7223 */ /* 0x000fe20000000023 */
[----:B------:R-:W-:Y:S01]  /*13f0*/  FFMA R71, R29, R17, R16 ;  /* 0x000000111d477223 */ /* 0x000fe20000000010 */
[C---:B------:R-:W-:Y:S01]  /*1400*/  FFMA R21, R7.reuse, R19, R44 ;  /* 0x0000001307157223 */ /* 0x040fe2000000002c */
[----:B------:R-:W-:Y:S01]  /*1410*/  LDS.128 R24, [R74+0x20] ;  /* 0x000020004a187984 */ /* 0x000fe20000000c00 */
[----:B------:R-:W-:Y:S01]  /*1420*/  FFMA R17, R7, R23, R48 ;  /* 0x0000001707117223 */ /* 0x000fe20000000030 */
[C---:B------:R-:W-:Y:S01]  /*1430*/  FFMA R20, R38.reuse, R18, R49 ;  /* 0x0000001226147223 */ /* 0x040fe20000000031 */
[C---:B------:R-:W-:Y:S01]  /*1440*/  FFMA R16, R38.reuse, R10, R51 ;  /* 0x0000000a26107223 */ /* 0x040fe20000000033 */
[----:B------:R-:W0:Y:S01]  /*1450*/  LDS.128 R40, [R73+0x860] ;  /* 0x0008600049287984 */ /* 0x000e220000000c00 */
[----:B------:R-:W-:Y:S01]  /*1460*/  FFMA R37, R37, R13, R36 ;  /* 0x0000000d25257223 */ /* 0x000fe20000000024 */
[C---:B------:R-:W-:Y:S01]  /*1470*/  FFMA R9, R29.reuse, R9, R8 ;  /* 0x000000091d097223 */ /* 0x040fe20000000008 */
[----:B------:R-:W-:Y:S01]  /*1480*/  FFMA R13, R29, R13, R12 ;  /* 0x0000000d1d0d7223 */ /* 0x000fe2000000000c */
[----:B------:R-:W1:Y:S01]  /*1490*/  LDS.128 R32, [R73+0x8a0] ;  /* 0x0008a00049207984 */ /* 0x000e620000000c00 */
[C---:B------:R-:W-:Y:S01]  /*14a0*/  FFMA R29, R7.reuse, R11, R6 ;  /* 0x0000000b071d7223 */ /* 0x040fe20000000006 */
[----:B------:R-:W-:Y:S01]  /*14b0*/  FFMA R69, R7, R15, R4 ;  /* 0x0000000f07457223 */ /* 0x000fe20000000004 */
[C---:B------:R-:W-:Y:S01]  /*14c0*/  FFMA R12, R38.reuse, R22, R5 ;  /* 0x00000016260c7223 */ /* 0x040fe20000000005 */
[----:B------:R-:W2:Y:S01]  /*14d0*/  LDS.128 R44, [R73+0x820] ;  /* 0x00082000492c7984 */ /* 0x000ea20000000c00 */
[----:B------:R-:W-:Y:S01]  /*14e0*/  FFMA R8, R38, R14, R37 ;  /* 0x0000000e26087223 */ /* 0x000fe20000000025 */
[C---:B------:R-:W-:Y:S01]  /*14f0*/  FFMA R10, R30.reuse, R10, R9 ;  /* 0x0000000a1e0a7223 */ /* 0x040fe20000000009 */
[C---:B------:R-:W-:Y:S01]  /*1500*/  FFMA R22, R30.reuse, R22, R77 ;  /* 0x000000161e167223 */ /* 0x040fe2000000004d */
[----:B------:R-:W3:Y:S01]  /*1510*/  LDS.128 R48, [R73+0x8e0] ;  /* 0x0008e00049307984 */ /* 0x000ee20000000c00 */
[C---:B------:R-:W-:Y:S01]  /*1520*/  FFMA R18, R30.reuse, R18, R71 ;  /* 0x000000121e127223 */ /* 0x040fe20000000047 */
[C---:B------:R-:W-:Y:S01]  /*1530*/  FFMA R16, R39.reuse, R11, R16 ;  /* 0x0000000b27107223 */ /* 0x040fe20000000010 */
[C---:B------:R-:W-:Y:S01]  /*1540*/  FFMA R77, R39.reuse, R19, R20 ;  /* 0x00000013274d7223 */ /* 0x040fe20000000014 */
[----:B------:R-:W4:Y:S01]  /*1550*/  LDS.128 R4, [R74+0x60] ;  /* 0x000060004a047984 */ /* 0x000f220000000c00 */
[C---:B------:R-:W-:Y:S01]  /*1560*/  FFMA R71, R39.reuse, R23, R12 ;  /* 0x0000001727477223 */ /* 0x040fe2000000000c */
[----:B------:R-:W-:Y:S01]  /*1570*/  FFMA R39, R39, R15, R8 ;  /* 0x0000000f27277223 */ /* 0x000fe20000000008 */
[C---:B------:R-:W-:Y:S01]  /*1580*/  FFMA R37, R31.reuse, R11, R10 ;  /* 0x0000000b1f257223 */ /* 0x040fe2000000000a */
[----:B------:R-:W-:Y:S01]  /*1590*/  FFMA R14, R30, R14, R13 ;  /* 0x0000000e1e0e7223 */ /* 0x000fe2000000000d */
[----:B------:R-:W5:Y:S01]  /*15a0*/  LDS.128 R8, [R74+0xa0] ;  /* 0x0000a0004a087984 */ /* 0x000f620000000c00 */
[C---:B------:R-:W-:Y:S01]  /*15b0*/  FFMA R19, R31.reuse, R19, R18 ;  /* 0x000000131f137223 */ /* 0x040fe20000000012 */
[C---:B------:R-:W-:Y:S01]  /*15c0*/  FFMA R23, R31.reuse, R23, R22 ;  /* 0x000000171f177223 */ /* 0x040fe20000000016 */
[----:B------:R-:W-:-:S02]  /*15d0*/  FFMA R31, R31, R15, R14 ;  /* 0x0000000f1f1f7223 */ /* 0x000fc4000000000e */
[----:B------:R-:W5:Y:S01]  /*15e0*/  LDS.128 R12, [R74+0xe0] ;  /* 0x0000e0004a0c7984 */ /* 0x000f620000000c00 */
[C---:B0-----:R-:W-:Y:S01]  /*15f0*/  FFMA R20, R24.reuse, R40, R65 ;  /* 0x0000002818147223 */ /* 0x041fe20000000041 */
[C---:B-1----:R-:W-:Y:S01]  /*1600*/  FFMA R22, R24.reuse, R32, R67 ;  /* 0x0000002018167223 */ /* 0x042fe20000000043 */
[C---:B--2---:R-:W-:Y:S02]  /*1610*/  FFMA R18, R24.reuse, R44, R55 ;  /* 0x0000002c18127223 */ /* 0x044fe40000000037 */
[C---:B------:R-:W-:Y:S01]  /*1620*/  FFMA R55, R25.reuse, R41, R20 ;  /* 0x0000002919377223 */ /* 0x040fe20000000014 */
[----:B---3--:R-:W-:Y:S01]  /*1630*/  FFMA R24, R24, R48, R53 ;  /* 0x0000003018187223 */ /* 0x008fe20000000035 */
[C---:B------:R-:W-:Y:S01]  /*1640*/  FFMA R53, R25.reuse, R33, R22 ;  /* 0x0000002119357223 */ /* 0x040fe20000000016 */
[C---:B------:R-:W-:Y:S01]  /*1650*/  FFMA R65, R25.reuse, R45, R18 ;  /* 0x0000002d19417223 */ /* 0x040fe20000000012 */
[----:B------:R-:W-:Y:S01]  /*1660*/  FFMA R68, R26, R42, R55 ;  /* 0x0000002a1a447223 */ /* 0x000fe20000000037 */
[----:B------:R-:W-:Y:S01]  /*1670*/  FFMA R25, R25, R49, R24 ;  /* 0x0000003119197223 */ /* 0x000fe20000000018 */
[C---:B----4-:R-:W-:Y:S01]  /*1680*/  FFMA R18, R4.reuse, R44, R69 ;  /* 0x0000002c04127223 */ /* 0x050fe20000000045 */
[C---:B------:R-:W-:Y:S01]  /*1690*/  FFMA R20, R4.reuse, R40, R17 ;  /* 0x0000002804147223 */ /* 0x040fe20000000011 */
[C---:B------:R-:W-:Y:S01]  /*16a0*/  FFMA R22, R4.reuse, R32, R21 ;  /* 0x0000002004167223 */ /* 0x040fe20000000015 */
[----:B------:R-:W-:Y:S01]  /*16b0*/  FFMA R4, R4, R48, R29 ;  /* 0x0000003004047223 */ /* 0x000fe2000000001d */
[C---:B------:R-:W-:Y:S01]  /*16c0*/  FFMA R24, R26.reuse, R34, R53 ;  /* 0x000000221a187223 */ /* 0x040fe20000000035 */
[C---:B------:R-:W-:Y:S01]  /*16d0*/  FFMA R70, R26.reuse, R46, R65 ;  /* 0x0000002e1a467223 */ /* 0x040fe20000000041 */
[----:B------:R-:W-:Y:S01]  /*16e0*/  FFMA R26, R26, R50, R25 ;  /* 0x000000321a1a7223 */ /* 0x000fe20000000019 */
[C---:B------:R-:W-:Y:S01]  /*16f0*/  FFMA R29, R5.reuse, R45, R18 ;  /* 0x0000002d051d7223 */ /* 0x040fe20000000012 */
[C---:B------:R-:W-:Y:S01]  /*1700*/  FFMA R21, R5.reuse, R41, R20 ;  /* 0x0000002905157223 */ /* 0x040fe20000000014 */
[C---:B------:R-:W-:Y:S01]  /*1710*/  FFMA R17, R5.reuse, R33, R22 ;  /* 0x0000002105117223 */ /* 0x040fe20000000016 */
[----:B------:R-:W-:Y:S01]  /*1720*/  FFMA R25, R5, R49, R4 ;  /* 0x0000003105197223 */ /* 0x000fe20000000004 */
[C---:B-----5:R-:W-:Y:S01]  /*1730*/  FFMA R18, R8.reuse, R40, R71 ;  /* 0x0000002808127223 */ /* 0x060fe20000000047 */
        /* <DEDUP_REMOVED lines=8> */
[C---:B------:R-:W-:Y:S01]  /*17c0*/  FFMA R17, R9.reuse, R33, R20 ;  /* 0x0000002109117223 */ /* 0x040fe20000000014 */
[C---:B------:R-:W-:Y:S01]  /*17d0*/  FFMA R5, R9.reuse, R45, R6 ;  /* 0x0000002d09057223 */ /* 0x040fe20000000006 */
[C---:B------:R-:W-:Y:S01]  /*17e0*/  FFMA R48, R12.reuse, R48, R37 ;  /* 0x000000300c307223 */ /* 0x040fe20000000025 */
[C---:B------:R-:W-:Y:S01]  /*17f0*/  FFMA R32, R12.reuse, R32, R19 ;  /* 0x000000200c207223 */ /* 0x040fe20000000013 */
[----:B------:R-:W-:Y:S01]  /*1800*/  FFMA R40, R12, R40, R23 ;  /* 0x000000280c287223 */ /* 0x000fe20000000017 */
[-C--:B------:R-:W-:Y:S01]  /*1810*/  FFMA R9, R9, R49.reuse, R16 ;  /* 0x0000003109097223 */ /* 0x080fe20000000010 */
[C---:B------:R-:W-:Y:S01]  /*1820*/  FFMA R8, R10.reuse, R42, R21 ;  /* 0x0000002a0a087223 */ /* 0x040fe20000000015 */
[----:B------:R-:W-:Y:S01]  /*1830*/  FFMA R6, R10, R34, R17 ;  /* 0x000000220a067223 */ /* 0x000fe20000000011 */
[----:B------:R-:W-:Y:S01]  /*1840*/  FFMA R12, R12, R44, R31 ;  /* 0x0000002c0c0c7223 */ /* 0x000fe2000000001f */
[----:B------:R-:W-:Y:S01]  /*1850*/  LDS.128 R16, [R74+0x30] ;  /* 0x000030004a107984 */ /* 0x000fe20000000c00 */
[C---:B------:R-:W-:Y:S01]  /*1860*/  FFMA R49, R13.reuse, R49, R48 ;  /* 0x000000310d317223 */ /* 0x040fe20000000030 */
[C---:B------:R-:W-:Y:S01]  /*1870*/  FFMA R33, R13.reuse, R33, R32 ;  /* 0x000000210d217223 */ /* 0x040fe20000000020 */
[C---:B------:R-:W-:Y:S01]  /*1880*/  FFMA R41, R13.reuse, R41, R40 ;  /* 0x000000290d297223 */ /* 0x040fe20000000028 */
[----:B------:R-:W0:Y:S01]  /*1890*/  LDS.128 R20, [R73+0x870] ;  /* 0x0008700049147984 */ /* 0x000e220000000c00 */
[----:B------:R-:W-:Y:S01]  /*18a0*/  FFMA R13, R13, R45, R12 ;  /* 0x0000002d0d0d7223 */ /* 0x000fe2000000000c */
[-C--:B------:R-:W-:Y:S01]  /*18b0*/  FFMA R5, R10, R46.reuse, R5 ;  /* 0x0000002e0a057223 */ /* 0x080fe20000000005 */
[C---:B------:R-:W-:Y:S01]  /*18c0*/  FFMA R69, R27.reuse, R43, R68 ;  /* 0x0000002b1b457223 */ /* 0x040fe20000000044 */
[----:B------:R-:W1:Y:S01]  /*18d0*/  LDS.128 R28, [R73+0x8b0] ;  /* 0x0008b000491c7984 */ /* 0x000e620000000c00 */
[C---:B------:R-:W-:Y:S01]  /*18e0*/  FFMA R77, R27.reuse, R35, R24 ;  /* 0x000000231b4d7223 */ /* 0x040fe20000000018 */
[C---:B------:R-:W-:Y:S01]  /*18f0*/  FFMA R46, R14.reuse, R46, R13 ;  /* 0x0000002e0e2e7223 */ /* 0x040fe2000000000d */
[C---:B------:R-:W-:Y:S01]  /*1900*/  FFMA R42, R14.reuse, R42, R41 ;  /* 0x0000002a0e2a7223 */ /* 0x040fe20000000029 */
[----:B------:R-:W2:Y:S01]  /*1910*/  LDS.128 R36, [R73+0x830] ;  /* 0x0008300049247984 */ /* 0x000ea20000000c00 */
[----:B------:R-:W-:Y:S01]  /*1920*/  FFMA R34, R14, R34, R33 ;  /* 0x000000220e227223 */ /* 0x000fe20000000021 */
[-C--:B------:R-:W-:Y:S01]  /*1930*/  FFMA R10, R10, R50.reuse, R9 ;  /* 0x000000320a0a7223 */ /* 0x080fe20000000009 */
[----:B------:R-:W-:Y:S01]  /*1940*/  FFMA R14, R14, R50, R49 ;  /* 0x000000320e0e7223 */ /* 0x000fe20000000031 */
[----:B------:R-:W3:Y:S01]  /*1950*/  LDS.128 R52, [R73+0x8f0] ;  /* 0x0008f00049347984 */ /* 0x000ee20000000c00 */
[C---:B------:R-:W-:Y:S01]  /*1960*/  FFMA R70, R27.reuse, R47, R70 ;  /* 0x0000002f1b467223 */ /* 0x040fe20000000046 */
[-C--:B------:R-:W-:Y:S01]  /*1970*/  FFMA R12, R27, R51.reuse, R26 ;  /* 0x000000331b0c7223 */ /* 0x080fe2000000001a */
[C---:B------:R-:W-:Y:S01]  /*1980*/  FFMA R9, R7.reuse, R51, R25 ;  /* 0x0000003307097223 */ /* 0x040fe20000000019 */
[----:B------:R-:W-:Y:S01]  /*1990*/  FFMA R49, R7, R43, R4 ;  /* 0x0000002b07317223 */ /* 0x000fe20000000004 */
[C---:B------:R-:W-:Y:S01]  /*19a0*/  FFMA R45, R11.reuse, R35, R6 ;  /* 0x000000230b2d7223 */ /* 0x040fe20000000006 */
[----:B------:R-:W4:Y:S01]  /*19b0*/  LDS.128 R24, [R74+0x70] ;  /* 0x000070004a187984 */ /* 0x000f220000000c00 */
[C---:B------:R-:W-:Y:S01]  /*19c0*/  FFMA R41, R11.reuse, R51, R10 ;  /* 0x000000330b297223 */ /* 0x040fe2000000000a */
[----:B------:R-:W-:Y:S01]  /*19d0*/  FFMA R67, R11, R43, R8 ;  /* 0x0000002b0b437223 */ /* 0x000fe20000000008 */
[C---:B------:R-:W-:Y:S01]  /*19e0*/  FFMA R13, R7.reuse, R35, R64 ;  /* 0x00000023070d7223 */ /* 0x040fe20000000040 */
[-C--:B------:R-:W-:Y:S01]  /*19f0*/  FFMA R71, R7, R47.reuse, R66 ;  /* 0x0000002f07477223 */ /* 0x080fe20000000042 */
[----:B------:R-:W-:Y:S01]  /*1a00*/  FFMA R11, R11, R47, R5 ;  /* 0x0000002f0b0b7223 */ /* 0x000fe20000000005 */
[C---:B------:R-:W-:Y:S01]  /*1a10*/  FFMA R51, R15.reuse, R51, R14 ;  /* 0x000000330f337223 */ /* 0x040fe2000000000e */
[C---:B------:R-:W-:Y:S01]  /*1a20*/  FFMA R65, R15.reuse, R35, R34 ;  /* 0x000000230f417223 */ /* 0x040fe20000000022 */
[C---:B------:R-:W-:Y:S01]  /*1a30*/  FFMA R43, R15.reuse, R43, R42 ;  /* 0x0000002b0f2b7223 */ /* 0x040fe2000000002a */
[----:B------:R-:W-:Y:S01]  /*1a40*/  FFMA R47, R15, R47, R46 ;  /* 0x0000002f0f2f7223 */ /* 0x000fe2000000002e */
        /* <DEDUP_REMOVED lines=8> */
[C---:B------:R-:W-:Y:S01]  /*1ad0*/  FFMA R15, R17.reuse, R37, R70 ;  /* 0x00000025110f7223 */ /* 0x040fe20000000046 */
[C---:B------:R-:W-:Y:S02]  /*1ae0*/  FFMA R6, R18.reuse, R30, R5 ;  /* 0x0000001e12067223 */ /* 0x040fe40000000005 */
[----:B------:R-:W-:Y:S01]  /*1af0*/  FFMA R17, R17, R53, R12 ;  /* 0x0000003511117223 */ /* 0x000fe2000000000c */
[----:B------:R-:W-:Y:S01]  /*1b00*/  FFMA R16, R18, R38, R15 ;  /* 0x0000002612107223 */ /* 0x000fe2000000000f */
[C---:B----4-:R-:W-:Y:S01]  /*1b10*/  FFMA R12, R24.reuse, R52, R9 ;  /* 0x00000034180c7223 */ /* 0x050fe20000000009 */
[----:B------:R-:W-:Y:S01]  /*1b20*/  FFMA R10, R24, R28, R13 ;  /* 0x0000001c180a7223 */ /* 0x000fe2000000000d */
[----:B------:R-:W-:Y:S01]  /*1b30*/  FFMA R8, R18, R54, R17 ;  /* 0x0000003612087223 */ /* 0x000fe20000000011 */
[C---:B------:R-:W-:Y:S01]  /*1b40*/  FFMA R17, R19.reuse, R23, R4 ;  /* 0x0000001713117223 */ /* 0x040fe20000000004 */
[C---:B------:R-:W-:Y:S01]  /*1b50*/  FFMA R18, R19.reuse, R31, R6 ;  /* 0x0000001f13127223 */ /* 0x040fe20000000006 */
[C---:B------:R-:W-:Y:S01]  /*1b60*/  FFMA R16, R19.reuse, R39, R16 ;  /* 0x0000002713107223 */ /* 0x040fe20000000010 */
[----:B------:R-:W0:Y:S01]  /*1b70*/  LDS.128 R4, [R74+0xf0] ;  /* 0x0000f0004a047984 */ /* 0x000e220000000c00 */
[----:B------:R-:W-:Y:S01]  /*1b80*/  FFMA R19, R19, R55, R8 ;  /* 0x0000003713137223 */ /* 0x000fe20000000008 */
[----:B------:R-:W-:Y:S01]  /*1b90*/  IADD3 R8, R63, 0xac, RZ ;  /* 0x000000ac3f087810 */ /* 0x000fe20007ffe0ff */
[C---:B------:R-:W-:Y:S01]  /*1ba0*/  FFMA R9, R25.reuse, R53, R12 ;  /* 0x0000003519097223 */ /* 0x040fe2000000000c */
[----:B------:R-:W-:Y:S01]  /*1bb0*/  FFMA R13, R25, R29, R10 ;  /* 0x0000001d190d7223 */ /* 0x000fe2000000000a */
[----:B------:R-:W-:-:S02]  /*1bc0*/  IADD3 R63, R63, 0x10, RZ ;  /* 0x000000103f3f7810 */ /* 0x000fc40007ffe0ff */
[----:B------:R-:W-:Y:S01]  /*1bd0*/  ISETP.GE.U32.AND P0, PT, R8, 0x9c, PT ;  /* 0x0000009c0800780c */ /* 0x000fe20003f06070 */
[C---:B------:R-:W-:Y:S01]  /*1be0*/  FFMA R8, R24.reuse, R20, R49 ;  /* 0x0000001418087223 */ /* 0x040fe20000000031 */
[----:B------:R-:W-:Y:S01]  /*1bf0*/  FFMA R24, R24, R36, R71 ;  /* 0x0000002418187223 */ /* 0x000fe20000000047 */
[C---:B------:R-:W-:Y:S01]  /*1c00*/  FFMA R10, R26.reuse, R54, R9 ;  /* 0x000000361a0a7223 */ /* 0x040fe20000000009 */
[----:B------:R-:W-:Y:S01]  /*1c10*/  FFMA R14, R26, R30, R13 ;  /* 0x0000001e1a0e7223 */ /* 0x000fe2000000000d */
[C---:B------:R-:W-:Y:S01]  /*1c20*/  FFMA R15, R25.reuse, R21, R8 ;  /* 0x00000015190f7223 */ /* 0x040fe20000000008 */
[----:B------:R-:W-:Y:S01]  /*1c30*/  FFMA R25, R25, R37, R24 ;  /* 0x0000002519197223 */ /* 0x000fe20000000018 */
[----:B-----5:R-:W-:Y:S01]  /*1c40*/  FFMA R24, R32, R52, R41 ;  /* 0x0000003420187223 */ /* 0x020fe20000000029 */
[C---:B------:R-:W-:Y:S01]  /*1c50*/  FFMA R14, R27.reuse, R31, R14 ;  /* 0x0000001f1b0e7223 */ /* 0x040fe2000000000e */
[----:B------:R-:W-:Y:S01]  /*1c60*/  FFMA R8, R26, R22, R15 ;  /* 0x000000161a087223 */ /* 0x000fe2000000000f */
[C---:B------:R-:W-:Y:S01]  /*1c70*/  FFMA R15, R27.reuse, R55, R10 ;  /* 0x000000371b0f7223 */ /* 0x040fe2000000000a */
[----:B------:R-:W-:Y:S01]  /*1c80*/  FFMA R10, R32, R28, R45 ;  /* 0x0000001c200a7223 */ /* 0x000fe2000000002d */
[----:B------:R-:W-:Y:S01]  /*1c90*/  FFMA R12, R26, R38, R25 ;  /* 0x000000261a0c7223 */ /* 0x000fe20000000019 */
        /* <DEDUP_REMOVED lines=14> */
[C---:B------:R-:W-:Y:S01]  /*1d80*/  FFMA R9, R35.reuse, R23, R24 ;  /* 0x0000001723097223 */ /* 0x040fe20000000018 */
[----:B------:R-:W-:Y:S01]  /*1d90*/  FFMA R8, R35, R39, R8 ;  /* 0x0000002723087223 */ /* 0x000fe20000000008 */
[C---:B0-----:R-:W-:Y:S01]  /*1da0*/  FFMA R52, R4.reuse, R52, R51 ;  /* 0x0000003404347223 */ /* 0x041fe20000000033 */
[C---:B------:R-:W-:Y:S01]  /*1db0*/  FFMA R28, R4.reuse, R28, R65 ;  /* 0x0000001c041c7223 */ /* 0x040fe20000000041 */
        /* <DEDUP_REMOVED lines=14> */
[----:B------:R-:W-:Y:S01]  /*1ea0*/  @P0 CALL.REL.NOINC `(.L_x_0) ;  /* 0x0000001000000944 */ /* 0x000fe20003c00000 */
[----:B------:R-:W-:Y:S05]  /*1eb0*/  BRA `(.L_x_1) ;  /* 0xffffea7000007947 */ /* 0x000fea000383ffff */
.L_x_0:
[----:B------:R-:W0:Y:S01]  /*1ec0*/  S2R R3, SR_TID.X ;  /* 0x0000000000037919 */ /* 0x000e220000002100 */
[----:B------:R-:W-:-:S02]  /*1ed0*/  ULDC UR4, c[0x0][0x178] ;  /* 0x00005e0000047ab9 */ /* 0x000fc40000000800 */
[----:B------:R-:W-:Y:S01]  /*1ee0*/  UIMAD UR4, UR4, 0x32, URZ ;  /* 0x00000032040478a4 */ /* 0x000fe2000f8e023f */
[----:B------:R-:W-:Y:S06]  /*1ef0*/  BAR.SYNC 0x0 ;  /* 0x0000000000007b1d */ /* 0x000fec0000000000 */
[----:B0-----:R-:W-:Y:S02]  /*1f00*/  SHF.R.U32.HI R28, RZ, 0x3, R3 ;  /* 0x00000003ff1c7819 */ /* 0x001fe40000011603 */
[----:B------:R-:W-:Y:S02]  /*1f10*/  SHF.L.U32 R29, R3, 0x2, RZ ;  /* 0x00000002031d7819 */ /* 0x000fe400000006ff */
[----:B------:R-:W-:-:S02]  /*1f20*/  SGXT.U32 R28, R28, 0x3 ;  /* 0x000000031c1c781a */ /* 0x000fc40000000000 */
[----:B------:R-:W-:Y:S02]  /*1f30*/  LOP3.LUT R3, R29, 0x1c, RZ, 0xc0, !PT ;  /* 0x0000001c1d037812 */ /* 0x000fe400078ec0ff */
[----:B------:R-:W-:Y:S02]  /*1f40*/  LOP3.LUT R29, R0, 0x1c, R29, 0xf8, !PT ;  /* 0x0000001c001d7812 */ /* 0x000fe400078ef81d */
[----:B------:R-:W-:Y:S01]  /*1f50*/  LOP3.LUT R0, R2, 0x8, RZ, 0xfc, !PT ;  /* 0x0000000802007812 */ /* 0x000fe200078efcff */
[----:B------:R-:W-:Y:S01]  /*1f60*/  IMAD R3, R28, 0x90, R3 ;  /* 0x000000901c037824 */ /* 0x000fe200078e0203 */
[----:B------:R-:W-:-:S04]  /*1f70*/  ISETP.GE.AND P0, PT, R29, 0x80, PT ;  /* 0x000000801d00780c */ /* 0x000fc80003f06270 */
[----:B------:R-:W-:Y:S01]  /*1f80*/  SHF.L.U32 R4, R3, 0x2, RZ ;  /* 0x0000000203047819 */ /* 0x000fe200000006ff */
[----:B------:R-:W-:Y:S01]  /*1f90*/  STS.128 [R3.X4], R16 ;  /* 0x0000001003007388 */ /* 0x000fe20000004c00 */
[----:B------:R-:W-:Y:S02]  /*1fa0*/  ISETP.LT.AND P1, PT, R2, UR4, !P0 ;  /* 0x0000000402007c0c */ /* 0x000fe4000c721270 */
[----:B------:R-:W-:Y:S01]  /*1fb0*/  ISETP.LT.AND P2, PT, R0, UR4, !P0 ;  /* 0x0000000400007c0c */ /* 0x000fe2000c741270 */
[----:B------:R-:W-:Y:S01]  /*1fc0*/  IMAD R28, R28, -0x1b0, R4 ;  /* 0xfffffe501c1c7824 */ /* 0x000fe200078e0204 */
[----:B------:R-:W-:Y:S04]  /*1fd0*/  STS.128 [R3.X4+0x90], R12 ;  /* 0x0000900c03007388 */ /* 0x000fe80000004c00 */
[----:B------:R-:W-:Y:S04]  /*1fe0*/  STS.128 [R3.X4+0x120], R8 ;  /* 0x0001200803007388 */ /* 0x000fe80000004c00 */
[----:B------:R-:W-:Y:S04]  /*1ff0*/  STS.128 [R3.X4+0x1b0], R52 ;  /* 0x0001b03403007388 */ /* 0x000fe80000004c00 */
[----:B------:R-:W-:Y:S06]  /*2000*/  BAR.SYNC 0x0 ;  /* 0x0000000000007b1d */ /* 0x000fec0000000000 */
[----:B------:R-:W0:Y:S01]  /*2010*/  LDS.128 R4, [R28] ;  /* 0x000000001c047984 */ /* 0x000e220000000c00 */
[----:B------:R-:W-:-:S02]  /*2020*/  LOP3.LUT R12, R2, 0x18, RZ, 0xfc, !PT ;  /* 0x00000018020c7812 */ /* 0x000fc400078efcff */
[----:B------:R-:W-:Y:S01]  /*2030*/  MOV R13, 0x4 ;  /* 0x00000004000d7802 */ /* 0x000fe20000000f00 */
[----:B------:R-:W1:Y:S01]  /*2040*/  LDS.128 R20, [R28+0x480] ;  /* 0x000480001c147984 */ /* 0x000e620000000c00 */
[-C--:B------:R-:W-:Y:S02]  /*2050*/  LEA R8, R0, R29.reuse, 0x7 ;  /* 0x0000001d00087211 */ /* 0x080fe400078e38ff */
[C---:B------:R-:W-:Y:S01]  /*2060*/  LOP3.LUT R3, R2.reuse, 0x10, RZ, 0xfc, !PT ;  /* 0x0000001002037812 */ /* 0x040fe200078efcff */
[----:B------:R-:W2:Y:S01]  /*2070*/  LDS.128 R24, [R28+0x900] ;  /* 0x000900001c187984 */ /* 0x000ea20000000c00 */
[----:B------:R-:W-:Y:S01]  /*2080*/  LEA R2, R2, R29, 0x7 ;  /* 0x0000001d02027211 */ /* 0x000fe200078e38ff */
[----:B------:R-:W-:Y:S01]  /*2090*/  IMAD.WIDE R8, R8, R13, c[0x0][0x170] ;  /* 0x00005c0008087625 */ /* 0x000fe200078e020d */
[----:B------:R-:W-:Y:S02]  /*20a0*/  ISETP.LT.AND P3, PT, R3, UR4, !P0 ;  /* 0x0000000403007c0c */ /* 0x000fe4000c761270 */
[----:B------:R-:W-:-:S02]  /*20b0*/  ISETP.LT.AND P0, PT, R12, UR4, !P0 ;  /* 0x000000040c007c0c */ /* 0x000fc4000c701270 */
[----:B------:R-:W-:Y:S01]  /*20c0*/  LEA R10, R3, R29, 0x7 ;  /* 0x0000001d030a7211 */ /* 0x000fe200078e38ff */
[----:B------:R-:W-:-:S04]  /*20d0*/  IMAD.WIDE R2, R2, R13, c[0x0][0x170] ;  /* 0x00005c0002027625 */ /* 0x000fc800078e020d */
[----:B------:R-:W-:Y:S01]  /*20e0*/  IMAD.WIDE R10, R10, R13, c[0x0][0x170] ;  /* 0x00005c000a0a7625 */ /* 0x000fe200078e020d */
[----:B0-----:R0:W-:Y:S04]  /*20f0*/  @P1 STG.E.128 [R2.64], R4 ;  /* 0x0000000402001986 */ /* 0x0011e8000c101d06 */
[----:B-1----:R0:W-:Y:S04]  /*2100*/  @P2 STG.E.128 [R8.64], R20 ;  /* 0x0000001408002986 */ /* 0x0021e8000c101d06 */
[----:B--2---:R0:W-:Y:S01]  /*2110*/  @P3 STG.E.128 [R10.64], R24 ;  /* 0x000000180a003986 */ /* 0x0041e2000c101d06 */
[----:B------:R-:W-:Y:S05]  /*2120*/  @!P0 EXIT ;  /* 0x000000000000894d */ /* 0x000fea0003800000 */
[----:B0-----:R-:W0:Y:S01]  /*2130*/  LDS.128 R4, [R28+0xd80] ;  /* 0x000d80001c047984 */ /* 0x001e220000000c00 */
[----:B------:R-:W-:-:S05]  /*2140*/  LEA R2, R12, R29, 0x7 ;  /* 0x0000001d0c027211 */ /* 0x000fca00078e38ff */
[----:B------:R-:W-:-:S05]  /*2150*/  IMAD.WIDE R2, R2, R13, c[0x0][0x170] ;  /* 0x00005c0002027625 */ /* 0x000fca00078e020d */
[----:B0-----:R-:W-:Y:S01]  /*2160*/  STG.E.128 [R2.64], R4 ;  /* 0x0000000402007986 */ /* 0x001fe2000c101d06 */
[----:B------:R-:W-:Y:S05]  /*2170*/  EXIT ;  /* 0x000000000000794d */ /* 0x000fea0003800000 */
.L_x_2:
[----:B------:R-:W-:-:S00]  /*2180*/  BRA `(.L_x_2) ;  /* 0xfffffff000007947 */ /* 0x000fc0000383ffff */
[----:B------:R-:W-:-:S00]  /*2190*/  NOP ;  /* 0x0000000000007918 */ /* 0x000fc00000000000 */
        /* <DEDUP_REMOVED lines=14> */
.L_x_3:


//--------------------- .nv.shared.triton_mm      --------------------------
	.section	.nv.shared.triton_mm,"aw",@nobits
	.align	16
